//
// Generated by NVIDIA NVVM Compiler
//
// Compiler Build ID: CL-36424714
// Cuda compilation tools, release 13.0, V13.0.88
// Based on NVVM 20.0.0
//

.version 9.0
.target sm_100
.address_size 64

	// .globl	_Z17find_nonce_kernelPKjPjS1_jj
.const .align 4 .b8 K[256] = {152, 47, 138, 66, 145, 68, 55, 113, 207, 251, 192, 181, 165, 219, 181, 233, 91, 194, 86, 57, 241, 17, 241, 89, 164, 130, 63, 146, 213, 94, 28, 171, 152, 170, 7, 216, 1, 91, 131, 18, 190, 133, 49, 36, 195, 125, 12, 85, 116, 93, 190, 114, 254, 177, 222, 128, 167, 6, 220, 155, 116, 241, 155, 193, 193, 105, 155, 228, 134, 71, 190, 239, 198, 157, 193, 15, 204, 161, 12, 36, 111, 44, 233, 45, 170, 132, 116, 74, 220, 169, 176, 92, 218, 136, 249, 118, 82, 81, 62, 152, 109, 198, 49, 168, 200, 39, 3, 176, 199, 127, 89, 191, 243, 11, 224, 198, 71, 145, 167, 213, 81, 99, 202, 6, 103, 41, 41, 20, 133, 10, 183, 39, 56, 33, 27, 46, 252, 109, 44, 77, 19, 13, 56, 83, 84, 115, 10, 101, 187, 10, 106, 118, 46, 201, 194, 129, 133, 44, 114, 146, 161, 232, 191, 162, 75, 102, 26, 168, 112, 139, 75, 194, 163, 81, 108, 199, 25, 232, 146, 209, 36, 6, 153, 214, 133, 53, 14, 244, 112, 160, 106, 16, 22, 193, 164, 25, 8, 108, 55, 30, 76, 119, 72, 39, 181, 188, 176, 52, 179, 12, 28, 57, 74, 170, 216, 78, 79, 202, 156, 91, 243, 111, 46, 104, 238, 130, 143, 116, 111, 99, 165, 120, 20, 120, 200, 132, 8, 2, 199, 140, 250, 255, 190, 144, 235, 108, 80, 164, 247, 163, 249, 190, 242, 120, 113, 198};

.visible .entry _Z17find_nonce_kernelPKjPjS1_jj(
	.param .u64 .ptr .align 1 _Z17find_nonce_kernelPKjPjS1_jj_param_0,
	.param .u64 .ptr .align 1 _Z17find_nonce_kernelPKjPjS1_jj_param_1,
	.param .u64 .ptr .align 1 _Z17find_nonce_kernelPKjPjS1_jj_param_2,
	.param .u32 _Z17find_nonce_kernelPKjPjS1_jj_param_3,
	.param .u32 _Z17find_nonce_kernelPKjPjS1_jj_param_4
)
{
	.reg .pred 	%p<5>;
	.reg .b32 	%r<4258>;
	.reg .b64 	%rd<11>;

	ld.param.u64 	%rd4, [_Z17find_nonce_kernelPKjPjS1_jj_param_0];
	ld.param.u32 	%r7, [_Z17find_nonce_kernelPKjPjS1_jj_param_3];
	cvta.to.global.u64 	%rd1, %rd4;
	mov.u32 	%r8, %ctaid.x;
	mov.u32 	%r9, %ntid.x;
	mov.u32 	%r10, %tid.x;
	mad.lo.s32 	%r11, %r8, %r9, %r10;
	add.s32 	%r1, %r11, %r7;
	ld.global.u32 	%r12, [%rd1+32];
	ld.global.u32 	%r13, [%rd1+36];
	ld.global.u32 	%r14, [%rd1+40];
	shf.l.wrap.b32 	%r15, %r13, %r13, 25;
	shf.l.wrap.b32 	%r16, %r13, %r13, 14;
	xor.b32  	%r17, %r15, %r16;
	shr.u32 	%r18, %r13, 3;
	xor.b32  	%r19, %r17, %r18;
	add.s32 	%r20, %r19, %r12;
	shf.l.wrap.b32 	%r21, %r14, %r14, 25;
	shf.l.wrap.b32 	%r22, %r14, %r14, 14;
	xor.b32  	%r23, %r21, %r22;
	shr.u32 	%r24, %r14, 3;
	xor.b32  	%r25, %r23, %r24;
	add.s32 	%r26, %r25, %r13;
	add.s32 	%r27, %r26, 17825792;
	shf.l.wrap.b32 	%r28, %r1, %r1, 25;
	shf.l.wrap.b32 	%r29, %r1, %r1, 14;
	xor.b32  	%r30, %r28, %r29;
	shr.u32 	%r31, %r1, 3;
	xor.b32  	%r32, %r30, %r31;
	shf.l.wrap.b32 	%r33, %r20, %r20, 15;
	shf.l.wrap.b32 	%r34, %r20, %r20, 13;
	xor.b32  	%r35, %r33, %r34;
	shr.u32 	%r36, %r20, 10;
	xor.b32  	%r37, %r35, %r36;
	add.s32 	%r38, %r32, %r14;
	add.s32 	%r39, %r38, %r37;
	shf.l.wrap.b32 	%r40, %r27, %r27, 15;
	shf.l.wrap.b32 	%r41, %r27, %r27, 13;
	xor.b32  	%r42, %r40, %r41;
	shr.u32 	%r43, %r27, 10;
	xor.b32  	%r44, %r42, %r43;
	add.s32 	%r45, %r1, %r44;
	add.s32 	%r46, %r45, 285220864;
	shf.l.wrap.b32 	%r47, %r39, %r39, 15;
	shf.l.wrap.b32 	%r48, %r39, %r39, 13;
	xor.b32  	%r49, %r47, %r48;
	shr.u32 	%r50, %r39, 10;
	xor.b32  	%r51, %r49, %r50;
	xor.b32  	%r52, %r51, -2147483648;
	shf.l.wrap.b32 	%r53, %r46, %r46, 15;
	shf.l.wrap.b32 	%r54, %r46, %r46, 13;
	xor.b32  	%r55, %r53, %r54;
	shr.u32 	%r56, %r46, 10;
	xor.b32  	%r57, %r55, %r56;
	shf.l.wrap.b32 	%r58, %r52, %r51, 15;
	shf.l.wrap.b32 	%r59, %r52, %r51, 13;
	xor.b32  	%r60, %r58, %r59;
	shr.u32 	%r61, %r52, 10;
	xor.b32  	%r62, %r60, %r61;
	add.s32 	%r63, %r62, 640;
	shf.l.wrap.b32 	%r64, %r57, %r57, 15;
	shf.l.wrap.b32 	%r65, %r57, %r57, 13;
	xor.b32  	%r66, %r64, %r65;
	shr.u32 	%r67, %r57, 10;
	xor.b32  	%r68, %r66, %r67;
	add.s32 	%r69, %r20, %r68;
	shf.l.wrap.b32 	%r70, %r63, %r63, 15;
	shf.l.wrap.b32 	%r71, %r63, %r63, 13;
	xor.b32  	%r72, %r70, %r71;
	shr.u32 	%r73, %r63, 10;
	xor.b32  	%r74, %r72, %r73;
	add.s32 	%r75, %r27, %r74;
	shf.l.wrap.b32 	%r76, %r69, %r69, 15;
	shf.l.wrap.b32 	%r77, %r69, %r69, 13;
	xor.b32  	%r78, %r76, %r77;
	shr.u32 	%r79, %r69, 10;
	xor.b32  	%r80, %r78, %r79;
	add.s32 	%r81, %r39, %r80;
	shf.l.wrap.b32 	%r82, %r75, %r75, 15;
	shf.l.wrap.b32 	%r83, %r75, %r75, 13;
	xor.b32  	%r84, %r82, %r83;
	shr.u32 	%r85, %r75, 10;
	xor.b32  	%r86, %r84, %r85;
	add.s32 	%r87, %r46, %r86;
	shf.l.wrap.b32 	%r88, %r81, %r81, 15;
	shf.l.wrap.b32 	%r89, %r81, %r81, 13;
	xor.b32  	%r90, %r88, %r89;
	shr.u32 	%r91, %r81, 10;
	xor.b32  	%r92, %r90, %r91;
	add.s32 	%r93, %r52, %r92;
	shf.l.wrap.b32 	%r94, %r87, %r87, 15;
	shf.l.wrap.b32 	%r95, %r87, %r87, 13;
	xor.b32  	%r96, %r94, %r95;
	shr.u32 	%r97, %r87, 10;
	xor.b32  	%r98, %r96, %r97;
	add.s32 	%r99, %r57, %r98;
	shf.l.wrap.b32 	%r100, %r93, %r93, 15;
	shf.l.wrap.b32 	%r101, %r93, %r93, 13;
	xor.b32  	%r102, %r100, %r101;
	shr.u32 	%r103, %r93, 10;
	xor.b32  	%r104, %r102, %r103;
	add.s32 	%r105, %r63, %r104;
	shf.l.wrap.b32 	%r106, %r99, %r99, 15;
	shf.l.wrap.b32 	%r107, %r99, %r99, 13;
	xor.b32  	%r108, %r106, %r107;
	shr.u32 	%r109, %r99, 10;
	xor.b32  	%r110, %r108, %r109;
	add.s32 	%r111, %r69, %r110;
	add.s32 	%r112, %r111, 10485845;
	shf.l.wrap.b32 	%r113, %r20, %r20, 25;
	shf.l.wrap.b32 	%r114, %r20, %r20, 14;
	xor.b32  	%r115, %r113, %r114;
	shr.u32 	%r116, %r20, 3;
	xor.b32  	%r117, %r115, %r116;
	shf.l.wrap.b32 	%r118, %r105, %r105, 15;
	shf.l.wrap.b32 	%r119, %r105, %r105, 13;
	xor.b32  	%r120, %r118, %r119;
	shr.u32 	%r121, %r105, 10;
	xor.b32  	%r122, %r120, %r121;
	add.s32 	%r123, %r117, %r75;
	add.s32 	%r124, %r123, %r122;
	add.s32 	%r125, %r124, 640;
	shf.l.wrap.b32 	%r126, %r27, %r27, 25;
	shf.l.wrap.b32 	%r127, %r27, %r27, 14;
	xor.b32  	%r128, %r126, %r127;
	shr.u32 	%r129, %r27, 3;
	xor.b32  	%r130, %r128, %r129;
	shf.l.wrap.b32 	%r131, %r112, %r112, 15;
	shf.l.wrap.b32 	%r132, %r112, %r112, 13;
	xor.b32  	%r133, %r131, %r132;
	shr.u32 	%r134, %r112, 10;
	xor.b32  	%r135, %r133, %r134;
	add.s32 	%r136, %r130, %r20;
	add.s32 	%r137, %r136, %r81;
	add.s32 	%r138, %r137, %r135;
	shf.l.wrap.b32 	%r139, %r39, %r39, 25;
	shf.l.wrap.b32 	%r140, %r39, %r39, 14;
	xor.b32  	%r141, %r139, %r140;
	shr.u32 	%r142, %r39, 3;
	xor.b32  	%r143, %r141, %r142;
	shf.l.wrap.b32 	%r144, %r125, %r125, 15;
	shf.l.wrap.b32 	%r145, %r125, %r125, 13;
	xor.b32  	%r146, %r144, %r145;
	shr.u32 	%r147, %r125, 10;
	xor.b32  	%r148, %r146, %r147;
	add.s32 	%r149, %r143, %r27;
	add.s32 	%r150, %r149, %r87;
	add.s32 	%r151, %r150, %r148;
	shf.l.wrap.b32 	%r152, %r46, %r46, 25;
	shf.l.wrap.b32 	%r153, %r46, %r46, 14;
	xor.b32  	%r154, %r152, %r153;
	shr.u32 	%r155, %r46, 3;
	xor.b32  	%r156, %r154, %r155;
	shf.l.wrap.b32 	%r157, %r138, %r138, 15;
	shf.l.wrap.b32 	%r158, %r138, %r138, 13;
	xor.b32  	%r159, %r157, %r158;
	shr.u32 	%r160, %r138, 10;
	xor.b32  	%r161, %r159, %r160;
	add.s32 	%r162, %r156, %r39;
	add.s32 	%r163, %r162, %r93;
	add.s32 	%r164, %r163, %r161;
	shf.l.wrap.b32 	%r165, %r52, %r51, 25;
	shf.l.wrap.b32 	%r166, %r52, %r51, 14;
	xor.b32  	%r167, %r165, %r166;
	shr.u32 	%r168, %r52, 3;
	xor.b32  	%r169, %r167, %r168;
	shf.l.wrap.b32 	%r170, %r151, %r151, 15;
	shf.l.wrap.b32 	%r171, %r151, %r151, 13;
	xor.b32  	%r172, %r170, %r171;
	shr.u32 	%r173, %r151, 10;
	xor.b32  	%r174, %r172, %r173;
	add.s32 	%r175, %r169, %r46;
	add.s32 	%r176, %r175, %r99;
	add.s32 	%r177, %r176, %r174;
	shf.l.wrap.b32 	%r178, %r57, %r57, 25;
	shf.l.wrap.b32 	%r179, %r57, %r57, 14;
	xor.b32  	%r180, %r178, %r179;
	shr.u32 	%r181, %r57, 3;
	xor.b32  	%r182, %r180, %r181;
	shf.l.wrap.b32 	%r183, %r164, %r164, 15;
	shf.l.wrap.b32 	%r184, %r164, %r164, 13;
	xor.b32  	%r185, %r183, %r184;
	shr.u32 	%r186, %r164, 10;
	xor.b32  	%r187, %r185, %r186;
	add.s32 	%r188, %r182, %r52;
	add.s32 	%r189, %r188, %r105;
	add.s32 	%r190, %r189, %r187;
	shf.l.wrap.b32 	%r191, %r63, %r63, 25;
	shf.l.wrap.b32 	%r192, %r63, %r63, 14;
	xor.b32  	%r193, %r191, %r192;
	shr.u32 	%r194, %r63, 3;
	xor.b32  	%r195, %r193, %r194;
	shf.l.wrap.b32 	%r196, %r177, %r177, 15;
	shf.l.wrap.b32 	%r197, %r177, %r177, 13;
	xor.b32  	%r198, %r196, %r197;
	shr.u32 	%r199, %r177, 10;
	xor.b32  	%r200, %r198, %r199;
	add.s32 	%r201, %r195, %r57;
	add.s32 	%r202, %r201, %r112;
	add.s32 	%r203, %r202, %r200;
	shf.l.wrap.b32 	%r204, %r69, %r69, 25;
	shf.l.wrap.b32 	%r205, %r69, %r69, 14;
	xor.b32  	%r206, %r204, %r205;
	shr.u32 	%r207, %r69, 3;
	xor.b32  	%r208, %r206, %r207;
	shf.l.wrap.b32 	%r209, %r190, %r190, 15;
	shf.l.wrap.b32 	%r210, %r190, %r190, 13;
	xor.b32  	%r211, %r209, %r210;
	shr.u32 	%r212, %r190, 10;
	xor.b32  	%r213, %r211, %r212;
	add.s32 	%r214, %r208, %r63;
	add.s32 	%r215, %r214, %r125;
	add.s32 	%r216, %r215, %r213;
	shf.l.wrap.b32 	%r217, %r75, %r75, 25;
	shf.l.wrap.b32 	%r218, %r75, %r75, 14;
	xor.b32  	%r219, %r217, %r218;
	shr.u32 	%r220, %r75, 3;
	xor.b32  	%r221, %r219, %r220;
	shf.l.wrap.b32 	%r222, %r203, %r203, 15;
	shf.l.wrap.b32 	%r223, %r203, %r203, 13;
	xor.b32  	%r224, %r222, %r223;
	shr.u32 	%r225, %r203, 10;
	xor.b32  	%r226, %r224, %r225;
	add.s32 	%r227, %r221, %r69;
	add.s32 	%r228, %r227, %r138;
	add.s32 	%r229, %r228, %r226;
	shf.l.wrap.b32 	%r230, %r81, %r81, 25;
	shf.l.wrap.b32 	%r231, %r81, %r81, 14;
	xor.b32  	%r232, %r230, %r231;
	shr.u32 	%r233, %r81, 3;
	xor.b32  	%r234, %r232, %r233;
	shf.l.wrap.b32 	%r235, %r216, %r216, 15;
	shf.l.wrap.b32 	%r236, %r216, %r216, 13;
	xor.b32  	%r237, %r235, %r236;
	shr.u32 	%r238, %r216, 10;
	xor.b32  	%r239, %r237, %r238;
	add.s32 	%r240, %r234, %r75;
	add.s32 	%r241, %r240, %r151;
	add.s32 	%r242, %r241, %r239;
	shf.l.wrap.b32 	%r243, %r87, %r87, 25;
	shf.l.wrap.b32 	%r244, %r87, %r87, 14;
	xor.b32  	%r245, %r243, %r244;
	shr.u32 	%r246, %r87, 3;
	xor.b32  	%r247, %r245, %r246;
	shf.l.wrap.b32 	%r248, %r229, %r229, 15;
	shf.l.wrap.b32 	%r249, %r229, %r229, 13;
	xor.b32  	%r250, %r248, %r249;
	shr.u32 	%r251, %r229, 10;
	xor.b32  	%r252, %r250, %r251;
	add.s32 	%r253, %r247, %r81;
	add.s32 	%r254, %r253, %r164;
	add.s32 	%r255, %r254, %r252;
	shf.l.wrap.b32 	%r256, %r93, %r93, 25;
	shf.l.wrap.b32 	%r257, %r93, %r93, 14;
	xor.b32  	%r258, %r256, %r257;
	shr.u32 	%r259, %r93, 3;
	xor.b32  	%r260, %r258, %r259;
	shf.l.wrap.b32 	%r261, %r242, %r242, 15;
	shf.l.wrap.b32 	%r262, %r242, %r242, 13;
	xor.b32  	%r263, %r261, %r262;
	shr.u32 	%r264, %r242, 10;
	xor.b32  	%r265, %r263, %r264;
	add.s32 	%r266, %r260, %r87;
	add.s32 	%r267, %r266, %r177;
	add.s32 	%r268, %r267, %r265;
	shf.l.wrap.b32 	%r269, %r99, %r99, 25;
	shf.l.wrap.b32 	%r270, %r99, %r99, 14;
	xor.b32  	%r271, %r269, %r270;
	shr.u32 	%r272, %r99, 3;
	xor.b32  	%r273, %r271, %r272;
	shf.l.wrap.b32 	%r274, %r255, %r255, 15;
	shf.l.wrap.b32 	%r275, %r255, %r255, 13;
	xor.b32  	%r276, %r274, %r275;
	shr.u32 	%r277, %r255, 10;
	xor.b32  	%r278, %r276, %r277;
	add.s32 	%r279, %r273, %r93;
	add.s32 	%r280, %r279, %r190;
	add.s32 	%r281, %r280, %r278;
	shf.l.wrap.b32 	%r282, %r105, %r105, 25;
	shf.l.wrap.b32 	%r283, %r105, %r105, 14;
	xor.b32  	%r284, %r282, %r283;
	shr.u32 	%r285, %r105, 3;
	xor.b32  	%r286, %r284, %r285;
	shf.l.wrap.b32 	%r287, %r268, %r268, 15;
	shf.l.wrap.b32 	%r288, %r268, %r268, 13;
	xor.b32  	%r289, %r287, %r288;
	shr.u32 	%r290, %r268, 10;
	xor.b32  	%r291, %r289, %r290;
	add.s32 	%r292, %r286, %r99;
	add.s32 	%r293, %r292, %r203;
	add.s32 	%r294, %r293, %r291;
	shf.l.wrap.b32 	%r295, %r112, %r112, 25;
	shf.l.wrap.b32 	%r296, %r112, %r112, 14;
	xor.b32  	%r297, %r295, %r296;
	shr.u32 	%r298, %r112, 3;
	xor.b32  	%r299, %r297, %r298;
	shf.l.wrap.b32 	%r300, %r281, %r281, 15;
	shf.l.wrap.b32 	%r301, %r281, %r281, 13;
	xor.b32  	%r302, %r300, %r301;
	shr.u32 	%r303, %r281, 10;
	xor.b32  	%r304, %r302, %r303;
	add.s32 	%r305, %r299, %r105;
	add.s32 	%r306, %r305, %r216;
	add.s32 	%r307, %r306, %r304;
	shf.l.wrap.b32 	%r308, %r125, %r125, 25;
	shf.l.wrap.b32 	%r309, %r125, %r125, 14;
	xor.b32  	%r310, %r308, %r309;
	shr.u32 	%r311, %r125, 3;
	xor.b32  	%r312, %r310, %r311;
	shf.l.wrap.b32 	%r313, %r294, %r294, 15;
	shf.l.wrap.b32 	%r314, %r294, %r294, 13;
	xor.b32  	%r315, %r313, %r314;
	shr.u32 	%r316, %r294, 10;
	xor.b32  	%r317, %r315, %r316;
	add.s32 	%r318, %r312, %r112;
	add.s32 	%r319, %r318, %r229;
	add.s32 	%r320, %r319, %r317;
	shf.l.wrap.b32 	%r321, %r138, %r138, 25;
	shf.l.wrap.b32 	%r322, %r138, %r138, 14;
	xor.b32  	%r323, %r321, %r322;
	shr.u32 	%r324, %r138, 3;
	xor.b32  	%r325, %r323, %r324;
	shf.l.wrap.b32 	%r326, %r307, %r307, 15;
	shf.l.wrap.b32 	%r327, %r307, %r307, 13;
	xor.b32  	%r328, %r326, %r327;
	shr.u32 	%r329, %r307, 10;
	xor.b32  	%r330, %r328, %r329;
	add.s32 	%r331, %r325, %r125;
	add.s32 	%r332, %r331, %r242;
	add.s32 	%r333, %r332, %r330;
	shf.l.wrap.b32 	%r334, %r151, %r151, 25;
	shf.l.wrap.b32 	%r335, %r151, %r151, 14;
	xor.b32  	%r336, %r334, %r335;
	shr.u32 	%r337, %r151, 3;
	xor.b32  	%r338, %r336, %r337;
	shf.l.wrap.b32 	%r339, %r320, %r320, 15;
	shf.l.wrap.b32 	%r340, %r320, %r320, 13;
	xor.b32  	%r341, %r339, %r340;
	shr.u32 	%r342, %r320, 10;
	xor.b32  	%r343, %r341, %r342;
	add.s32 	%r344, %r338, %r138;
	add.s32 	%r345, %r344, %r255;
	add.s32 	%r346, %r345, %r343;
	shf.l.wrap.b32 	%r347, %r164, %r164, 25;
	shf.l.wrap.b32 	%r348, %r164, %r164, 14;
	xor.b32  	%r349, %r347, %r348;
	shr.u32 	%r350, %r164, 3;
	xor.b32  	%r351, %r349, %r350;
	shf.l.wrap.b32 	%r352, %r333, %r333, 15;
	shf.l.wrap.b32 	%r353, %r333, %r333, 13;
	xor.b32  	%r354, %r352, %r353;
	shr.u32 	%r355, %r333, 10;
	xor.b32  	%r356, %r354, %r355;
	add.s32 	%r357, %r351, %r151;
	add.s32 	%r358, %r357, %r268;
	add.s32 	%r359, %r358, %r356;
	shf.l.wrap.b32 	%r360, %r177, %r177, 25;
	shf.l.wrap.b32 	%r361, %r177, %r177, 14;
	xor.b32  	%r362, %r360, %r361;
	shr.u32 	%r363, %r177, 3;
	xor.b32  	%r364, %r362, %r363;
	shf.l.wrap.b32 	%r365, %r346, %r346, 15;
	shf.l.wrap.b32 	%r366, %r346, %r346, 13;
	xor.b32  	%r367, %r365, %r366;
	shr.u32 	%r368, %r346, 10;
	xor.b32  	%r369, %r367, %r368;
	add.s32 	%r370, %r364, %r164;
	add.s32 	%r371, %r370, %r281;
	add.s32 	%r372, %r371, %r369;
	shf.l.wrap.b32 	%r373, %r190, %r190, 25;
	shf.l.wrap.b32 	%r374, %r190, %r190, 14;
	xor.b32  	%r375, %r373, %r374;
	shr.u32 	%r376, %r190, 3;
	xor.b32  	%r377, %r375, %r376;
	shf.l.wrap.b32 	%r378, %r359, %r359, 15;
	shf.l.wrap.b32 	%r379, %r359, %r359, 13;
	xor.b32  	%r380, %r378, %r379;
	shr.u32 	%r381, %r359, 10;
	xor.b32  	%r382, %r380, %r381;
	add.s32 	%r383, %r377, %r177;
	add.s32 	%r384, %r383, %r294;
	add.s32 	%r385, %r384, %r382;
	shf.l.wrap.b32 	%r386, %r203, %r203, 25;
	shf.l.wrap.b32 	%r387, %r203, %r203, 14;
	xor.b32  	%r388, %r386, %r387;
	shr.u32 	%r389, %r203, 3;
	xor.b32  	%r390, %r388, %r389;
	shf.l.wrap.b32 	%r391, %r372, %r372, 15;
	shf.l.wrap.b32 	%r392, %r372, %r372, 13;
	xor.b32  	%r393, %r391, %r392;
	shr.u32 	%r394, %r372, 10;
	xor.b32  	%r395, %r393, %r394;
	add.s32 	%r396, %r390, %r190;
	add.s32 	%r397, %r396, %r307;
	add.s32 	%r398, %r397, %r395;
	shf.l.wrap.b32 	%r399, %r216, %r216, 25;
	shf.l.wrap.b32 	%r400, %r216, %r216, 14;
	xor.b32  	%r401, %r399, %r400;
	shr.u32 	%r402, %r216, 3;
	xor.b32  	%r403, %r401, %r402;
	shf.l.wrap.b32 	%r404, %r385, %r385, 15;
	shf.l.wrap.b32 	%r405, %r385, %r385, 13;
	xor.b32  	%r406, %r404, %r405;
	shr.u32 	%r407, %r385, 10;
	xor.b32  	%r408, %r406, %r407;
	add.s32 	%r409, %r403, %r203;
	add.s32 	%r410, %r409, %r320;
	add.s32 	%r411, %r410, %r408;
	shf.l.wrap.b32 	%r412, %r229, %r229, 25;
	shf.l.wrap.b32 	%r413, %r229, %r229, 14;
	xor.b32  	%r414, %r412, %r413;
	shr.u32 	%r415, %r229, 3;
	xor.b32  	%r416, %r414, %r415;
	shf.l.wrap.b32 	%r417, %r398, %r398, 15;
	shf.l.wrap.b32 	%r418, %r398, %r398, 13;
	xor.b32  	%r419, %r417, %r418;
	shr.u32 	%r420, %r398, 10;
	xor.b32  	%r421, %r419, %r420;
	add.s32 	%r422, %r416, %r216;
	add.s32 	%r423, %r422, %r333;
	add.s32 	%r424, %r423, %r421;
	shf.l.wrap.b32 	%r425, %r242, %r242, 25;
	shf.l.wrap.b32 	%r426, %r242, %r242, 14;
	xor.b32  	%r427, %r425, %r426;
	shr.u32 	%r428, %r242, 3;
	xor.b32  	%r429, %r427, %r428;
	shf.l.wrap.b32 	%r430, %r411, %r411, 15;
	shf.l.wrap.b32 	%r431, %r411, %r411, 13;
	xor.b32  	%r432, %r430, %r431;
	shr.u32 	%r433, %r411, 10;
	xor.b32  	%r434, %r432, %r433;
	add.s32 	%r435, %r429, %r229;
	add.s32 	%r436, %r435, %r346;
	add.s32 	%r437, %r436, %r434;
	shf.l.wrap.b32 	%r438, %r255, %r255, 25;
	shf.l.wrap.b32 	%r439, %r255, %r255, 14;
	xor.b32  	%r440, %r438, %r439;
	shr.u32 	%r441, %r255, 3;
	xor.b32  	%r442, %r440, %r441;
	shf.l.wrap.b32 	%r443, %r424, %r424, 15;
	shf.l.wrap.b32 	%r444, %r424, %r424, 13;
	xor.b32  	%r445, %r443, %r444;
	shr.u32 	%r446, %r424, 10;
	xor.b32  	%r447, %r445, %r446;
	add.s32 	%r448, %r442, %r242;
	add.s32 	%r449, %r448, %r359;
	add.s32 	%r450, %r449, %r447;
	shf.l.wrap.b32 	%r451, %r268, %r268, 25;
	shf.l.wrap.b32 	%r452, %r268, %r268, 14;
	xor.b32  	%r453, %r451, %r452;
	shr.u32 	%r454, %r268, 3;
	xor.b32  	%r455, %r453, %r454;
	shf.l.wrap.b32 	%r456, %r437, %r437, 15;
	shf.l.wrap.b32 	%r457, %r437, %r437, 13;
	xor.b32  	%r458, %r456, %r457;
	shr.u32 	%r459, %r437, 10;
	xor.b32  	%r460, %r458, %r459;
	add.s32 	%r461, %r455, %r255;
	add.s32 	%r462, %r461, %r372;
	add.s32 	%r463, %r462, %r460;
	shf.l.wrap.b32 	%r464, %r281, %r281, 25;
	shf.l.wrap.b32 	%r465, %r281, %r281, 14;
	xor.b32  	%r466, %r464, %r465;
	shr.u32 	%r467, %r281, 3;
	xor.b32  	%r468, %r466, %r467;
	shf.l.wrap.b32 	%r469, %r450, %r450, 15;
	shf.l.wrap.b32 	%r470, %r450, %r450, 13;
	xor.b32  	%r471, %r469, %r470;
	shr.u32 	%r472, %r450, 10;
	xor.b32  	%r473, %r471, %r472;
	add.s32 	%r474, %r468, %r268;
	add.s32 	%r475, %r474, %r385;
	add.s32 	%r476, %r475, %r473;
	shf.l.wrap.b32 	%r477, %r294, %r294, 25;
	shf.l.wrap.b32 	%r478, %r294, %r294, 14;
	xor.b32  	%r479, %r477, %r478;
	shr.u32 	%r480, %r294, 3;
	xor.b32  	%r481, %r479, %r480;
	shf.l.wrap.b32 	%r482, %r463, %r463, 15;
	shf.l.wrap.b32 	%r483, %r463, %r463, 13;
	xor.b32  	%r484, %r482, %r483;
	shr.u32 	%r485, %r463, 10;
	xor.b32  	%r486, %r484, %r485;
	add.s32 	%r487, %r481, %r281;
	add.s32 	%r488, %r487, %r398;
	add.s32 	%r489, %r488, %r486;
	shf.l.wrap.b32 	%r490, %r307, %r307, 25;
	shf.l.wrap.b32 	%r491, %r307, %r307, 14;
	xor.b32  	%r492, %r490, %r491;
	shr.u32 	%r493, %r307, 3;
	xor.b32  	%r494, %r492, %r493;
	shf.l.wrap.b32 	%r495, %r476, %r476, 15;
	shf.l.wrap.b32 	%r496, %r476, %r476, 13;
	xor.b32  	%r497, %r495, %r496;
	shr.u32 	%r498, %r476, 10;
	xor.b32  	%r499, %r497, %r498;
	add.s32 	%r500, %r494, %r294;
	add.s32 	%r501, %r500, %r411;
	add.s32 	%r502, %r501, %r499;
	shf.l.wrap.b32 	%r503, %r320, %r320, 25;
	shf.l.wrap.b32 	%r504, %r320, %r320, 14;
	xor.b32  	%r505, %r503, %r504;
	shr.u32 	%r506, %r320, 3;
	xor.b32  	%r507, %r505, %r506;
	shf.l.wrap.b32 	%r508, %r489, %r489, 15;
	shf.l.wrap.b32 	%r509, %r489, %r489, 13;
	xor.b32  	%r510, %r508, %r509;
	shr.u32 	%r511, %r489, 10;
	xor.b32  	%r512, %r510, %r511;
	add.s32 	%r513, %r507, %r307;
	add.s32 	%r514, %r513, %r424;
	add.s32 	%r515, %r514, %r512;
	shf.l.wrap.b32 	%r516, %r333, %r333, 25;
	shf.l.wrap.b32 	%r517, %r333, %r333, 14;
	xor.b32  	%r518, %r516, %r517;
	shr.u32 	%r519, %r333, 3;
	xor.b32  	%r520, %r518, %r519;
	shf.l.wrap.b32 	%r521, %r502, %r502, 15;
	shf.l.wrap.b32 	%r522, %r502, %r502, 13;
	xor.b32  	%r523, %r521, %r522;
	shr.u32 	%r524, %r502, 10;
	xor.b32  	%r525, %r523, %r524;
	add.s32 	%r526, %r520, %r320;
	add.s32 	%r527, %r526, %r437;
	add.s32 	%r528, %r527, %r525;
	shf.l.wrap.b32 	%r529, %r346, %r346, 25;
	shf.l.wrap.b32 	%r530, %r346, %r346, 14;
	xor.b32  	%r531, %r529, %r530;
	shr.u32 	%r532, %r346, 3;
	xor.b32  	%r533, %r531, %r532;
	shf.l.wrap.b32 	%r534, %r515, %r515, 15;
	shf.l.wrap.b32 	%r535, %r515, %r515, 13;
	xor.b32  	%r536, %r534, %r535;
	shr.u32 	%r537, %r515, 10;
	xor.b32  	%r538, %r536, %r537;
	add.s32 	%r539, %r533, %r333;
	add.s32 	%r540, %r539, %r450;
	add.s32 	%r541, %r540, %r538;
	ld.global.u32 	%r542, [%rd1];
	ld.global.u32 	%r543, [%rd1+4];
	ld.global.u32 	%r544, [%rd1+8];
	ld.global.u32 	%r545, [%rd1+12];
	ld.global.u32 	%r546, [%rd1+16];
	ld.global.u32 	%r547, [%rd1+20];
	ld.global.u32 	%r548, [%rd1+24];
	ld.global.u32 	%r549, [%rd1+28];
	shf.l.wrap.b32 	%r550, %r546, %r546, 26;
	shf.l.wrap.b32 	%r551, %r546, %r546, 21;
	xor.b32  	%r552, %r550, %r551;
	shf.l.wrap.b32 	%r553, %r546, %r546, 7;
	xor.b32  	%r554, %r552, %r553;
	and.b32  	%r555, %r546, %r547;
	not.b32 	%r556, %r546;
	and.b32  	%r557, %r548, %r556;
	or.b32  	%r558, %r555, %r557;
	ld.const.u32 	%r559, [K];
	add.s32 	%r560, %r554, %r558;
	add.s32 	%r561, %r560, %r549;
	add.s32 	%r562, %r561, %r559;
	add.s32 	%r563, %r562, %r12;
	shf.l.wrap.b32 	%r564, %r542, %r542, 30;
	shf.l.wrap.b32 	%r565, %r542, %r542, 19;
	xor.b32  	%r566, %r564, %r565;
	shf.l.wrap.b32 	%r567, %r542, %r542, 10;
	xor.b32  	%r568, %r566, %r567;
	xor.b32  	%r569, %r543, %r544;
	and.b32  	%r570, %r542, %r569;
	and.b32  	%r571, %r543, %r544;
	xor.b32  	%r572, %r570, %r571;
	add.s32 	%r573, %r568, %r572;
	add.s32 	%r574, %r563, %r545;
	add.s32 	%r575, %r573, %r563;
	shf.l.wrap.b32 	%r576, %r574, %r574, 26;
	shf.l.wrap.b32 	%r577, %r574, %r574, 21;
	xor.b32  	%r578, %r576, %r577;
	shf.l.wrap.b32 	%r579, %r574, %r574, 7;
	xor.b32  	%r580, %r578, %r579;
	and.b32  	%r581, %r574, %r546;
	not.b32 	%r582, %r574;
	and.b32  	%r583, %r547, %r582;
	or.b32  	%r584, %r581, %r583;
	ld.const.u32 	%r585, [K+4];
	add.s32 	%r586, %r580, %r584;
	add.s32 	%r587, %r586, %r548;
	add.s32 	%r588, %r587, %r585;
	add.s32 	%r589, %r588, %r13;
	shf.l.wrap.b32 	%r590, %r575, %r575, 30;
	shf.l.wrap.b32 	%r591, %r575, %r575, 19;
	xor.b32  	%r592, %r590, %r591;
	shf.l.wrap.b32 	%r593, %r575, %r575, 10;
	xor.b32  	%r594, %r592, %r593;
	xor.b32  	%r595, %r542, %r543;
	and.b32  	%r596, %r575, %r595;
	and.b32  	%r597, %r542, %r543;
	xor.b32  	%r598, %r596, %r597;
	add.s32 	%r599, %r594, %r598;
	add.s32 	%r600, %r589, %r544;
	add.s32 	%r601, %r599, %r589;
	shf.l.wrap.b32 	%r602, %r600, %r600, 26;
	shf.l.wrap.b32 	%r603, %r600, %r600, 21;
	xor.b32  	%r604, %r602, %r603;
	shf.l.wrap.b32 	%r605, %r600, %r600, 7;
	xor.b32  	%r606, %r604, %r605;
	and.b32  	%r607, %r600, %r574;
	not.b32 	%r608, %r600;
	and.b32  	%r609, %r546, %r608;
	or.b32  	%r610, %r607, %r609;
	ld.const.u32 	%r611, [K+8];
	add.s32 	%r612, %r606, %r610;
	add.s32 	%r613, %r612, %r547;
	add.s32 	%r614, %r613, %r611;
	add.s32 	%r615, %r614, %r14;
	shf.l.wrap.b32 	%r616, %r601, %r601, 30;
	shf.l.wrap.b32 	%r617, %r601, %r601, 19;
	xor.b32  	%r618, %r616, %r617;
	shf.l.wrap.b32 	%r619, %r601, %r601, 10;
	xor.b32  	%r620, %r618, %r619;
	xor.b32  	%r621, %r575, %r542;
	and.b32  	%r622, %r601, %r621;
	and.b32  	%r623, %r575, %r542;
	xor.b32  	%r624, %r622, %r623;
	add.s32 	%r625, %r620, %r624;
	add.s32 	%r626, %r615, %r543;
	add.s32 	%r627, %r625, %r615;
	shf.l.wrap.b32 	%r628, %r626, %r626, 26;
	shf.l.wrap.b32 	%r629, %r626, %r626, 21;
	xor.b32  	%r630, %r628, %r629;
	shf.l.wrap.b32 	%r631, %r626, %r626, 7;
	xor.b32  	%r632, %r630, %r631;
	and.b32  	%r633, %r626, %r600;
	not.b32 	%r634, %r626;
	and.b32  	%r635, %r574, %r634;
	or.b32  	%r636, %r633, %r635;
	ld.const.u32 	%r637, [K+12];
	add.s32 	%r638, %r632, %r636;
	add.s32 	%r639, %r638, %r546;
	add.s32 	%r640, %r639, %r637;
	add.s32 	%r641, %r640, %r1;
	shf.l.wrap.b32 	%r642, %r627, %r627, 30;
	shf.l.wrap.b32 	%r643, %r627, %r627, 19;
	xor.b32  	%r644, %r642, %r643;
	shf.l.wrap.b32 	%r645, %r627, %r627, 10;
	xor.b32  	%r646, %r644, %r645;
	xor.b32  	%r647, %r601, %r575;
	and.b32  	%r648, %r627, %r647;
	and.b32  	%r649, %r601, %r575;
	xor.b32  	%r650, %r648, %r649;
	add.s32 	%r651, %r646, %r650;
	add.s32 	%r652, %r641, %r542;
	add.s32 	%r653, %r651, %r641;
	shf.l.wrap.b32 	%r654, %r652, %r652, 26;
	shf.l.wrap.b32 	%r655, %r652, %r652, 21;
	xor.b32  	%r656, %r654, %r655;
	shf.l.wrap.b32 	%r657, %r652, %r652, 7;
	xor.b32  	%r658, %r656, %r657;
	and.b32  	%r659, %r652, %r626;
	not.b32 	%r660, %r652;
	and.b32  	%r661, %r600, %r660;
	or.b32  	%r662, %r659, %r661;
	ld.const.u32 	%r663, [K+16];
	add.s32 	%r664, %r658, %r662;
	add.s32 	%r665, %r664, %r574;
	add.s32 	%r666, %r665, %r663;
	xor.b32  	%r667, %r666, -2147483648;
	shf.l.wrap.b32 	%r668, %r653, %r653, 30;
	shf.l.wrap.b32 	%r669, %r653, %r653, 19;
	xor.b32  	%r670, %r668, %r669;
	shf.l.wrap.b32 	%r671, %r653, %r653, 10;
	xor.b32  	%r672, %r670, %r671;
	xor.b32  	%r673, %r627, %r601;
	and.b32  	%r674, %r653, %r673;
	and.b32  	%r675, %r627, %r601;
	xor.b32  	%r676, %r674, %r675;
	add.s32 	%r677, %r672, %r676;
	add.s32 	%r678, %r667, %r575;
	add.s32 	%r679, %r677, %r667;
	shf.l.wrap.b32 	%r680, %r678, %r678, 26;
	shf.l.wrap.b32 	%r681, %r678, %r678, 21;
	xor.b32  	%r682, %r680, %r681;
	shf.l.wrap.b32 	%r683, %r678, %r678, 7;
	xor.b32  	%r684, %r682, %r683;
	and.b32  	%r685, %r678, %r652;
	not.b32 	%r686, %r678;
	and.b32  	%r687, %r626, %r686;
	or.b32  	%r688, %r685, %r687;
	ld.const.u32 	%r689, [K+20];
	add.s32 	%r690, %r684, %r688;
	add.s32 	%r691, %r690, %r600;
	add.s32 	%r692, %r691, %r689;
	shf.l.wrap.b32 	%r693, %r679, %r679, 30;
	shf.l.wrap.b32 	%r694, %r679, %r679, 19;
	xor.b32  	%r695, %r693, %r694;
	shf.l.wrap.b32 	%r696, %r679, %r679, 10;
	xor.b32  	%r697, %r695, %r696;
	xor.b32  	%r698, %r653, %r627;
	and.b32  	%r699, %r679, %r698;
	and.b32  	%r700, %r653, %r627;
	xor.b32  	%r701, %r699, %r700;
	add.s32 	%r702, %r697, %r701;
	add.s32 	%r703, %r692, %r601;
	add.s32 	%r704, %r702, %r692;
	shf.l.wrap.b32 	%r705, %r703, %r703, 26;
	shf.l.wrap.b32 	%r706, %r703, %r703, 21;
	xor.b32  	%r707, %r705, %r706;
	shf.l.wrap.b32 	%r708, %r703, %r703, 7;
	xor.b32  	%r709, %r707, %r708;
	and.b32  	%r710, %r703, %r678;
	not.b32 	%r711, %r703;
	and.b32  	%r712, %r652, %r711;
	or.b32  	%r713, %r710, %r712;
	ld.const.u32 	%r714, [K+24];
	add.s32 	%r715, %r709, %r713;
	add.s32 	%r716, %r715, %r626;
	add.s32 	%r717, %r716, %r714;
	shf.l.wrap.b32 	%r718, %r704, %r704, 30;
	shf.l.wrap.b32 	%r719, %r704, %r704, 19;
	xor.b32  	%r720, %r718, %r719;
	shf.l.wrap.b32 	%r721, %r704, %r704, 10;
	xor.b32  	%r722, %r720, %r721;
	xor.b32  	%r723, %r679, %r653;
	and.b32  	%r724, %r704, %r723;
	and.b32  	%r725, %r679, %r653;
	xor.b32  	%r726, %r724, %r725;
	add.s32 	%r727, %r722, %r726;
	add.s32 	%r728, %r717, %r627;
	add.s32 	%r729, %r727, %r717;
	shf.l.wrap.b32 	%r730, %r728, %r728, 26;
	shf.l.wrap.b32 	%r731, %r728, %r728, 21;
	xor.b32  	%r732, %r730, %r731;
	shf.l.wrap.b32 	%r733, %r728, %r728, 7;
	xor.b32  	%r734, %r732, %r733;
	and.b32  	%r735, %r728, %r703;
	not.b32 	%r736, %r728;
	and.b32  	%r737, %r678, %r736;
	or.b32  	%r738, %r735, %r737;
	ld.const.u32 	%r739, [K+28];
	add.s32 	%r740, %r734, %r738;
	add.s32 	%r741, %r740, %r652;
	add.s32 	%r742, %r741, %r739;
	shf.l.wrap.b32 	%r743, %r729, %r729, 30;
	shf.l.wrap.b32 	%r744, %r729, %r729, 19;
	xor.b32  	%r745, %r743, %r744;
	shf.l.wrap.b32 	%r746, %r729, %r729, 10;
	xor.b32  	%r747, %r745, %r746;
	xor.b32  	%r748, %r704, %r679;
	and.b32  	%r749, %r729, %r748;
	and.b32  	%r750, %r704, %r679;
	xor.b32  	%r751, %r749, %r750;
	add.s32 	%r752, %r747, %r751;
	add.s32 	%r753, %r742, %r653;
	add.s32 	%r754, %r752, %r742;
	shf.l.wrap.b32 	%r755, %r753, %r753, 26;
	shf.l.wrap.b32 	%r756, %r753, %r753, 21;
	xor.b32  	%r757, %r755, %r756;
	shf.l.wrap.b32 	%r758, %r753, %r753, 7;
	xor.b32  	%r759, %r757, %r758;
	and.b32  	%r760, %r753, %r728;
	not.b32 	%r761, %r753;
	and.b32  	%r762, %r703, %r761;
	or.b32  	%r763, %r760, %r762;
	ld.const.u32 	%r764, [K+32];
	add.s32 	%r765, %r759, %r763;
	add.s32 	%r766, %r765, %r678;
	add.s32 	%r767, %r766, %r764;
	shf.l.wrap.b32 	%r768, %r754, %r754, 30;
	shf.l.wrap.b32 	%r769, %r754, %r754, 19;
	xor.b32  	%r770, %r768, %r769;
	shf.l.wrap.b32 	%r771, %r754, %r754, 10;
	xor.b32  	%r772, %r770, %r771;
	xor.b32  	%r773, %r729, %r704;
	and.b32  	%r774, %r754, %r773;
	and.b32  	%r775, %r729, %r704;
	xor.b32  	%r776, %r774, %r775;
	add.s32 	%r777, %r772, %r776;
	add.s32 	%r778, %r767, %r679;
	add.s32 	%r779, %r777, %r767;
	shf.l.wrap.b32 	%r780, %r778, %r778, 26;
	shf.l.wrap.b32 	%r781, %r778, %r778, 21;
	xor.b32  	%r782, %r780, %r781;
	shf.l.wrap.b32 	%r783, %r778, %r778, 7;
	xor.b32  	%r784, %r782, %r783;
	and.b32  	%r785, %r778, %r753;
	not.b32 	%r786, %r778;
	and.b32  	%r787, %r728, %r786;
	or.b32  	%r788, %r785, %r787;
	ld.const.u32 	%r789, [K+36];
	add.s32 	%r790, %r784, %r788;
	add.s32 	%r791, %r790, %r703;
	add.s32 	%r792, %r791, %r789;
	shf.l.wrap.b32 	%r793, %r779, %r779, 30;
	shf.l.wrap.b32 	%r794, %r779, %r779, 19;
	xor.b32  	%r795, %r793, %r794;
	shf.l.wrap.b32 	%r796, %r779, %r779, 10;
	xor.b32  	%r797, %r795, %r796;
	xor.b32  	%r798, %r754, %r729;
	and.b32  	%r799, %r779, %r798;
	and.b32  	%r800, %r754, %r729;
	xor.b32  	%r801, %r799, %r800;
	add.s32 	%r802, %r797, %r801;
	add.s32 	%r803, %r792, %r704;
	add.s32 	%r804, %r802, %r792;
	shf.l.wrap.b32 	%r805, %r803, %r803, 26;
	shf.l.wrap.b32 	%r806, %r803, %r803, 21;
	xor.b32  	%r807, %r805, %r806;
	shf.l.wrap.b32 	%r808, %r803, %r803, 7;
	xor.b32  	%r809, %r807, %r808;
	and.b32  	%r810, %r803, %r778;
	not.b32 	%r811, %r803;
	and.b32  	%r812, %r753, %r811;
	or.b32  	%r813, %r810, %r812;
	ld.const.u32 	%r814, [K+40];
	add.s32 	%r815, %r809, %r813;
	add.s32 	%r816, %r815, %r728;
	add.s32 	%r817, %r816, %r814;
	shf.l.wrap.b32 	%r818, %r804, %r804, 30;
	shf.l.wrap.b32 	%r819, %r804, %r804, 19;
	xor.b32  	%r820, %r818, %r819;
	shf.l.wrap.b32 	%r821, %r804, %r804, 10;
	xor.b32  	%r822, %r820, %r821;
	xor.b32  	%r823, %r779, %r754;
	and.b32  	%r824, %r804, %r823;
	and.b32  	%r825, %r779, %r754;
	xor.b32  	%r826, %r824, %r825;
	add.s32 	%r827, %r822, %r826;
	add.s32 	%r828, %r817, %r729;
	add.s32 	%r829, %r827, %r817;
	shf.l.wrap.b32 	%r830, %r828, %r828, 26;
	shf.l.wrap.b32 	%r831, %r828, %r828, 21;
	xor.b32  	%r832, %r830, %r831;
	shf.l.wrap.b32 	%r833, %r828, %r828, 7;
	xor.b32  	%r834, %r832, %r833;
	and.b32  	%r835, %r828, %r803;
	not.b32 	%r836, %r828;
	and.b32  	%r837, %r778, %r836;
	or.b32  	%r838, %r835, %r837;
	ld.const.u32 	%r839, [K+44];
	add.s32 	%r840, %r834, %r838;
	add.s32 	%r841, %r840, %r753;
	add.s32 	%r842, %r841, %r839;
	shf.l.wrap.b32 	%r843, %r829, %r829, 30;
	shf.l.wrap.b32 	%r844, %r829, %r829, 19;
	xor.b32  	%r845, %r843, %r844;
	shf.l.wrap.b32 	%r846, %r829, %r829, 10;
	xor.b32  	%r847, %r845, %r846;
	xor.b32  	%r848, %r804, %r779;
	and.b32  	%r849, %r829, %r848;
	and.b32  	%r850, %r804, %r779;
	xor.b32  	%r851, %r849, %r850;
	add.s32 	%r852, %r847, %r851;
	add.s32 	%r853, %r842, %r754;
	add.s32 	%r854, %r852, %r842;
	shf.l.wrap.b32 	%r855, %r853, %r853, 26;
	shf.l.wrap.b32 	%r856, %r853, %r853, 21;
	xor.b32  	%r857, %r855, %r856;
	shf.l.wrap.b32 	%r858, %r853, %r853, 7;
	xor.b32  	%r859, %r857, %r858;
	and.b32  	%r860, %r853, %r828;
	not.b32 	%r861, %r853;
	and.b32  	%r862, %r803, %r861;
	or.b32  	%r863, %r860, %r862;
	ld.const.u32 	%r864, [K+48];
	add.s32 	%r865, %r859, %r863;
	add.s32 	%r866, %r865, %r778;
	add.s32 	%r867, %r866, %r864;
	shf.l.wrap.b32 	%r868, %r854, %r854, 30;
	shf.l.wrap.b32 	%r869, %r854, %r854, 19;
	xor.b32  	%r870, %r868, %r869;
	shf.l.wrap.b32 	%r871, %r854, %r854, 10;
	xor.b32  	%r872, %r870, %r871;
	xor.b32  	%r873, %r829, %r804;
	and.b32  	%r874, %r854, %r873;
	and.b32  	%r875, %r829, %r804;
	xor.b32  	%r876, %r874, %r875;
	add.s32 	%r877, %r872, %r876;
	add.s32 	%r878, %r867, %r779;
	add.s32 	%r879, %r877, %r867;
	shf.l.wrap.b32 	%r880, %r878, %r878, 26;
	shf.l.wrap.b32 	%r881, %r878, %r878, 21;
	xor.b32  	%r882, %r880, %r881;
	shf.l.wrap.b32 	%r883, %r878, %r878, 7;
	xor.b32  	%r884, %r882, %r883;
	and.b32  	%r885, %r878, %r853;
	not.b32 	%r886, %r878;
	and.b32  	%r887, %r828, %r886;
	or.b32  	%r888, %r885, %r887;
	ld.const.u32 	%r889, [K+52];
	add.s32 	%r890, %r884, %r888;
	add.s32 	%r891, %r890, %r803;
	add.s32 	%r892, %r891, %r889;
	shf.l.wrap.b32 	%r893, %r879, %r879, 30;
	shf.l.wrap.b32 	%r894, %r879, %r879, 19;
	xor.b32  	%r895, %r893, %r894;
	shf.l.wrap.b32 	%r896, %r879, %r879, 10;
	xor.b32  	%r897, %r895, %r896;
	xor.b32  	%r898, %r854, %r829;
	and.b32  	%r899, %r879, %r898;
	and.b32  	%r900, %r854, %r829;
	xor.b32  	%r901, %r899, %r900;
	add.s32 	%r902, %r897, %r901;
	add.s32 	%r903, %r892, %r804;
	add.s32 	%r904, %r902, %r892;
	shf.l.wrap.b32 	%r905, %r903, %r903, 26;
	shf.l.wrap.b32 	%r906, %r903, %r903, 21;
	xor.b32  	%r907, %r905, %r906;
	shf.l.wrap.b32 	%r908, %r903, %r903, 7;
	xor.b32  	%r909, %r907, %r908;
	and.b32  	%r910, %r903, %r878;
	not.b32 	%r911, %r903;
	and.b32  	%r912, %r853, %r911;
	or.b32  	%r913, %r910, %r912;
	ld.const.u32 	%r914, [K+56];
	add.s32 	%r915, %r909, %r913;
	add.s32 	%r916, %r915, %r828;
	add.s32 	%r917, %r916, %r914;
	shf.l.wrap.b32 	%r918, %r904, %r904, 30;
	shf.l.wrap.b32 	%r919, %r904, %r904, 19;
	xor.b32  	%r920, %r918, %r919;
	shf.l.wrap.b32 	%r921, %r904, %r904, 10;
	xor.b32  	%r922, %r920, %r921;
	xor.b32  	%r923, %r879, %r854;
	and.b32  	%r924, %r904, %r923;
	and.b32  	%r925, %r879, %r854;
	xor.b32  	%r926, %r924, %r925;
	add.s32 	%r927, %r922, %r926;
	add.s32 	%r928, %r917, %r829;
	add.s32 	%r929, %r927, %r917;
	shf.l.wrap.b32 	%r930, %r928, %r928, 26;
	shf.l.wrap.b32 	%r931, %r928, %r928, 21;
	xor.b32  	%r932, %r930, %r931;
	shf.l.wrap.b32 	%r933, %r928, %r928, 7;
	xor.b32  	%r934, %r932, %r933;
	and.b32  	%r935, %r928, %r903;
	not.b32 	%r936, %r928;
	and.b32  	%r937, %r878, %r936;
	or.b32  	%r938, %r935, %r937;
	ld.const.u32 	%r939, [K+60];
	add.s32 	%r940, %r934, %r938;
	add.s32 	%r941, %r940, %r853;
	add.s32 	%r942, %r941, %r939;
	add.s32 	%r943, %r942, 640;
	shf.l.wrap.b32 	%r944, %r929, %r929, 30;
	shf.l.wrap.b32 	%r945, %r929, %r929, 19;
	xor.b32  	%r946, %r944, %r945;
	shf.l.wrap.b32 	%r947, %r929, %r929, 10;
	xor.b32  	%r948, %r946, %r947;
	xor.b32  	%r949, %r904, %r879;
	and.b32  	%r950, %r929, %r949;
	and.b32  	%r951, %r904, %r879;
	xor.b32  	%r952, %r950, %r951;
	add.s32 	%r953, %r948, %r952;
	add.s32 	%r954, %r943, %r854;
	add.s32 	%r955, %r953, %r943;
	shf.l.wrap.b32 	%r956, %r954, %r954, 26;
	shf.l.wrap.b32 	%r957, %r954, %r954, 21;
	xor.b32  	%r958, %r956, %r957;
	shf.l.wrap.b32 	%r959, %r954, %r954, 7;
	xor.b32  	%r960, %r958, %r959;
	and.b32  	%r961, %r954, %r928;
	not.b32 	%r962, %r954;
	and.b32  	%r963, %r903, %r962;
	or.b32  	%r964, %r961, %r963;
	ld.const.u32 	%r965, [K+64];
	add.s32 	%r966, %r960, %r964;
	add.s32 	%r967, %r966, %r878;
	add.s32 	%r968, %r967, %r965;
	add.s32 	%r969, %r968, %r20;
	shf.l.wrap.b32 	%r970, %r955, %r955, 30;
	shf.l.wrap.b32 	%r971, %r955, %r955, 19;
	xor.b32  	%r972, %r970, %r971;
	shf.l.wrap.b32 	%r973, %r955, %r955, 10;
	xor.b32  	%r974, %r972, %r973;
	xor.b32  	%r975, %r929, %r904;
	and.b32  	%r976, %r955, %r975;
	and.b32  	%r977, %r929, %r904;
	xor.b32  	%r978, %r976, %r977;
	add.s32 	%r979, %r974, %r978;
	add.s32 	%r980, %r969, %r879;
	add.s32 	%r981, %r979, %r969;
	shf.l.wrap.b32 	%r982, %r980, %r980, 26;
	shf.l.wrap.b32 	%r983, %r980, %r980, 21;
	xor.b32  	%r984, %r982, %r983;
	shf.l.wrap.b32 	%r985, %r980, %r980, 7;
	xor.b32  	%r986, %r984, %r985;
	and.b32  	%r987, %r980, %r954;
	not.b32 	%r988, %r980;
	and.b32  	%r989, %r928, %r988;
	or.b32  	%r990, %r987, %r989;
	ld.const.u32 	%r991, [K+68];
	add.s32 	%r992, %r986, %r990;
	add.s32 	%r993, %r992, %r903;
	add.s32 	%r994, %r993, %r991;
	add.s32 	%r995, %r994, %r27;
	shf.l.wrap.b32 	%r996, %r981, %r981, 30;
	shf.l.wrap.b32 	%r997, %r981, %r981, 19;
	xor.b32  	%r998, %r996, %r997;
	shf.l.wrap.b32 	%r999, %r981, %r981, 10;
	xor.b32  	%r1000, %r998, %r999;
	xor.b32  	%r1001, %r955, %r929;
	and.b32  	%r1002, %r981, %r1001;
	and.b32  	%r1003, %r955, %r929;
	xor.b32  	%r1004, %r1002, %r1003;
	add.s32 	%r1005, %r1000, %r1004;
	add.s32 	%r1006, %r995, %r904;
	add.s32 	%r1007, %r1005, %r995;
	shf.l.wrap.b32 	%r1008, %r1006, %r1006, 26;
	shf.l.wrap.b32 	%r1009, %r1006, %r1006, 21;
	xor.b32  	%r1010, %r1008, %r1009;
	shf.l.wrap.b32 	%r1011, %r1006, %r1006, 7;
	xor.b32  	%r1012, %r1010, %r1011;
	and.b32  	%r1013, %r1006, %r980;
	not.b32 	%r1014, %r1006;
	and.b32  	%r1015, %r954, %r1014;
	or.b32  	%r1016, %r1013, %r1015;
	ld.const.u32 	%r1017, [K+72];
	add.s32 	%r1018, %r1012, %r1016;
	add.s32 	%r1019, %r1018, %r928;
	add.s32 	%r1020, %r1019, %r1017;
	add.s32 	%r1021, %r1020, %r39;
	shf.l.wrap.b32 	%r1022, %r1007, %r1007, 30;
	shf.l.wrap.b32 	%r1023, %r1007, %r1007, 19;
	xor.b32  	%r1024, %r1022, %r1023;
	shf.l.wrap.b32 	%r1025, %r1007, %r1007, 10;
	xor.b32  	%r1026, %r1024, %r1025;
	xor.b32  	%r1027, %r981, %r955;
	and.b32  	%r1028, %r1007, %r1027;
	and.b32  	%r1029, %r981, %r955;
	xor.b32  	%r1030, %r1028, %r1029;
	add.s32 	%r1031, %r1026, %r1030;
	add.s32 	%r1032, %r1021, %r929;
	add.s32 	%r1033, %r1031, %r1021;
	shf.l.wrap.b32 	%r1034, %r1032, %r1032, 26;
	shf.l.wrap.b32 	%r1035, %r1032, %r1032, 21;
	xor.b32  	%r1036, %r1034, %r1035;
	shf.l.wrap.b32 	%r1037, %r1032, %r1032, 7;
	xor.b32  	%r1038, %r1036, %r1037;
	and.b32  	%r1039, %r1032, %r1006;
	not.b32 	%r1040, %r1032;
	and.b32  	%r1041, %r980, %r1040;
	or.b32  	%r1042, %r1039, %r1041;
	ld.const.u32 	%r1043, [K+76];
	add.s32 	%r1044, %r1038, %r1042;
	add.s32 	%r1045, %r1044, %r954;
	add.s32 	%r1046, %r1045, %r1043;
	add.s32 	%r1047, %r1046, %r46;
	shf.l.wrap.b32 	%r1048, %r1033, %r1033, 30;
	shf.l.wrap.b32 	%r1049, %r1033, %r1033, 19;
	xor.b32  	%r1050, %r1048, %r1049;
	shf.l.wrap.b32 	%r1051, %r1033, %r1033, 10;
	xor.b32  	%r1052, %r1050, %r1051;
	xor.b32  	%r1053, %r1007, %r981;
	and.b32  	%r1054, %r1033, %r1053;
	and.b32  	%r1055, %r1007, %r981;
	xor.b32  	%r1056, %r1054, %r1055;
	add.s32 	%r1057, %r1052, %r1056;
	add.s32 	%r1058, %r1047, %r955;
	add.s32 	%r1059, %r1057, %r1047;
	shf.l.wrap.b32 	%r1060, %r1058, %r1058, 26;
	shf.l.wrap.b32 	%r1061, %r1058, %r1058, 21;
	xor.b32  	%r1062, %r1060, %r1061;
	shf.l.wrap.b32 	%r1063, %r1058, %r1058, 7;
	xor.b32  	%r1064, %r1062, %r1063;
	and.b32  	%r1065, %r1058, %r1032;
	not.b32 	%r1066, %r1058;
	and.b32  	%r1067, %r1006, %r1066;
	or.b32  	%r1068, %r1065, %r1067;
	ld.const.u32 	%r1069, [K+80];
	add.s32 	%r1070, %r1064, %r1068;
	add.s32 	%r1071, %r1070, %r980;
	add.s32 	%r1072, %r1071, %r1069;
	add.s32 	%r1073, %r1072, %r52;
	shf.l.wrap.b32 	%r1074, %r1059, %r1059, 30;
	shf.l.wrap.b32 	%r1075, %r1059, %r1059, 19;
	xor.b32  	%r1076, %r1074, %r1075;
	shf.l.wrap.b32 	%r1077, %r1059, %r1059, 10;
	xor.b32  	%r1078, %r1076, %r1077;
	xor.b32  	%r1079, %r1033, %r1007;
	and.b32  	%r1080, %r1059, %r1079;
	and.b32  	%r1081, %r1033, %r1007;
	xor.b32  	%r1082, %r1080, %r1081;
	add.s32 	%r1083, %r1078, %r1082;
	add.s32 	%r1084, %r1073, %r981;
	add.s32 	%r1085, %r1083, %r1073;
	shf.l.wrap.b32 	%r1086, %r1084, %r1084, 26;
	shf.l.wrap.b32 	%r1087, %r1084, %r1084, 21;
	xor.b32  	%r1088, %r1086, %r1087;
	shf.l.wrap.b32 	%r1089, %r1084, %r1084, 7;
	xor.b32  	%r1090, %r1088, %r1089;
	and.b32  	%r1091, %r1084, %r1058;
	not.b32 	%r1092, %r1084;
	and.b32  	%r1093, %r1032, %r1092;
	or.b32  	%r1094, %r1091, %r1093;
	ld.const.u32 	%r1095, [K+84];
	add.s32 	%r1096, %r1090, %r1094;
	add.s32 	%r1097, %r1096, %r1006;
	add.s32 	%r1098, %r1097, %r1095;
	add.s32 	%r1099, %r1098, %r57;
	shf.l.wrap.b32 	%r1100, %r1085, %r1085, 30;
	shf.l.wrap.b32 	%r1101, %r1085, %r1085, 19;
	xor.b32  	%r1102, %r1100, %r1101;
	shf.l.wrap.b32 	%r1103, %r1085, %r1085, 10;
	xor.b32  	%r1104, %r1102, %r1103;
	xor.b32  	%r1105, %r1059, %r1033;
	and.b32  	%r1106, %r1085, %r1105;
	and.b32  	%r1107, %r1059, %r1033;
	xor.b32  	%r1108, %r1106, %r1107;
	add.s32 	%r1109, %r1104, %r1108;
	add.s32 	%r1110, %r1099, %r1007;
	add.s32 	%r1111, %r1109, %r1099;
	shf.l.wrap.b32 	%r1112, %r1110, %r1110, 26;
	shf.l.wrap.b32 	%r1113, %r1110, %r1110, 21;
	xor.b32  	%r1114, %r1112, %r1113;
	shf.l.wrap.b32 	%r1115, %r1110, %r1110, 7;
	xor.b32  	%r1116, %r1114, %r1115;
	and.b32  	%r1117, %r1110, %r1084;
	not.b32 	%r1118, %r1110;
	and.b32  	%r1119, %r1058, %r1118;
	or.b32  	%r1120, %r1117, %r1119;
	ld.const.u32 	%r1121, [K+88];
	add.s32 	%r1122, %r1116, %r1120;
	add.s32 	%r1123, %r1122, %r1032;
	add.s32 	%r1124, %r1123, %r1121;
	add.s32 	%r1125, %r1124, %r63;
	shf.l.wrap.b32 	%r1126, %r1111, %r1111, 30;
	shf.l.wrap.b32 	%r1127, %r1111, %r1111, 19;
	xor.b32  	%r1128, %r1126, %r1127;
	shf.l.wrap.b32 	%r1129, %r1111, %r1111, 10;
	xor.b32  	%r1130, %r1128, %r1129;
	xor.b32  	%r1131, %r1085, %r1059;
	and.b32  	%r1132, %r1111, %r1131;
	and.b32  	%r1133, %r1085, %r1059;
	xor.b32  	%r1134, %r1132, %r1133;
	add.s32 	%r1135, %r1130, %r1134;
	add.s32 	%r1136, %r1125, %r1033;
	add.s32 	%r1137, %r1135, %r1125;
	shf.l.wrap.b32 	%r1138, %r1136, %r1136, 26;
	shf.l.wrap.b32 	%r1139, %r1136, %r1136, 21;
	xor.b32  	%r1140, %r1138, %r1139;
	shf.l.wrap.b32 	%r1141, %r1136, %r1136, 7;
	xor.b32  	%r1142, %r1140, %r1141;
	and.b32  	%r1143, %r1136, %r1110;
	not.b32 	%r1144, %r1136;
	and.b32  	%r1145, %r1084, %r1144;
	or.b32  	%r1146, %r1143, %r1145;
	ld.const.u32 	%r1147, [K+92];
	add.s32 	%r1148, %r1142, %r1146;
	add.s32 	%r1149, %r1148, %r1058;
	add.s32 	%r1150, %r1149, %r1147;
	add.s32 	%r1151, %r1150, %r69;
	shf.l.wrap.b32 	%r1152, %r1137, %r1137, 30;
	shf.l.wrap.b32 	%r1153, %r1137, %r1137, 19;
	xor.b32  	%r1154, %r1152, %r1153;
	shf.l.wrap.b32 	%r1155, %r1137, %r1137, 10;
	xor.b32  	%r1156, %r1154, %r1155;
	xor.b32  	%r1157, %r1111, %r1085;
	and.b32  	%r1158, %r1137, %r1157;
	and.b32  	%r1159, %r1111, %r1085;
	xor.b32  	%r1160, %r1158, %r1159;
	add.s32 	%r1161, %r1156, %r1160;
	add.s32 	%r1162, %r1151, %r1059;
	add.s32 	%r1163, %r1161, %r1151;
	shf.l.wrap.b32 	%r1164, %r1162, %r1162, 26;
	shf.l.wrap.b32 	%r1165, %r1162, %r1162, 21;
	xor.b32  	%r1166, %r1164, %r1165;
	shf.l.wrap.b32 	%r1167, %r1162, %r1162, 7;
	xor.b32  	%r1168, %r1166, %r1167;
	and.b32  	%r1169, %r1162, %r1136;
	not.b32 	%r1170, %r1162;
	and.b32  	%r1171, %r1110, %r1170;
	or.b32  	%r1172, %r1169, %r1171;
	ld.const.u32 	%r1173, [K+96];
	add.s32 	%r1174, %r1168, %r1172;
	add.s32 	%r1175, %r1174, %r1084;
	add.s32 	%r1176, %r1175, %r1173;
	add.s32 	%r1177, %r1176, %r75;
	shf.l.wrap.b32 	%r1178, %r1163, %r1163, 30;
	shf.l.wrap.b32 	%r1179, %r1163, %r1163, 19;
	xor.b32  	%r1180, %r1178, %r1179;
	shf.l.wrap.b32 	%r1181, %r1163, %r1163, 10;
	xor.b32  	%r1182, %r1180, %r1181;
	xor.b32  	%r1183, %r1137, %r1111;
	and.b32  	%r1184, %r1163, %r1183;
	and.b32  	%r1185, %r1137, %r1111;
	xor.b32  	%r1186, %r1184, %r1185;
	add.s32 	%r1187, %r1182, %r1186;
	add.s32 	%r1188, %r1177, %r1085;
	add.s32 	%r1189, %r1187, %r1177;
	shf.l.wrap.b32 	%r1190, %r1188, %r1188, 26;
	shf.l.wrap.b32 	%r1191, %r1188, %r1188, 21;
	xor.b32  	%r1192, %r1190, %r1191;
	shf.l.wrap.b32 	%r1193, %r1188, %r1188, 7;
	xor.b32  	%r1194, %r1192, %r1193;
	and.b32  	%r1195, %r1188, %r1162;
	not.b32 	%r1196, %r1188;
	and.b32  	%r1197, %r1136, %r1196;
	or.b32  	%r1198, %r1195, %r1197;
	ld.const.u32 	%r1199, [K+100];
	add.s32 	%r1200, %r1194, %r1198;
	add.s32 	%r1201, %r1200, %r1110;
	add.s32 	%r1202, %r1201, %r1199;
	add.s32 	%r1203, %r1202, %r81;
	shf.l.wrap.b32 	%r1204, %r1189, %r1189, 30;
	shf.l.wrap.b32 	%r1205, %r1189, %r1189, 19;
	xor.b32  	%r1206, %r1204, %r1205;
	shf.l.wrap.b32 	%r1207, %r1189, %r1189, 10;
	xor.b32  	%r1208, %r1206, %r1207;
	xor.b32  	%r1209, %r1163, %r1137;
	and.b32  	%r1210, %r1189, %r1209;
	and.b32  	%r1211, %r1163, %r1137;
	xor.b32  	%r1212, %r1210, %r1211;
	add.s32 	%r1213, %r1208, %r1212;
	add.s32 	%r1214, %r1203, %r1111;
	add.s32 	%r1215, %r1213, %r1203;
	shf.l.wrap.b32 	%r1216, %r1214, %r1214, 26;
	shf.l.wrap.b32 	%r1217, %r1214, %r1214, 21;
	xor.b32  	%r1218, %r1216, %r1217;
	shf.l.wrap.b32 	%r1219, %r1214, %r1214, 7;
	xor.b32  	%r1220, %r1218, %r1219;
	and.b32  	%r1221, %r1214, %r1188;
	not.b32 	%r1222, %r1214;
	and.b32  	%r1223, %r1162, %r1222;
	or.b32  	%r1224, %r1221, %r1223;
	ld.const.u32 	%r1225, [K+104];
	add.s32 	%r1226, %r1220, %r1224;
	add.s32 	%r1227, %r1226, %r1136;
	add.s32 	%r1228, %r1227, %r1225;
	add.s32 	%r1229, %r1228, %r87;
	shf.l.wrap.b32 	%r1230, %r1215, %r1215, 30;
	shf.l.wrap.b32 	%r1231, %r1215, %r1215, 19;
	xor.b32  	%r1232, %r1230, %r1231;
	shf.l.wrap.b32 	%r1233, %r1215, %r1215, 10;
	xor.b32  	%r1234, %r1232, %r1233;
	xor.b32  	%r1235, %r1189, %r1163;
	and.b32  	%r1236, %r1215, %r1235;
	and.b32  	%r1237, %r1189, %r1163;
	xor.b32  	%r1238, %r1236, %r1237;
	add.s32 	%r1239, %r1234, %r1238;
	add.s32 	%r1240, %r1229, %r1137;
	add.s32 	%r1241, %r1239, %r1229;
	shf.l.wrap.b32 	%r1242, %r1240, %r1240, 26;
	shf.l.wrap.b32 	%r1243, %r1240, %r1240, 21;
	xor.b32  	%r1244, %r1242, %r1243;
	shf.l.wrap.b32 	%r1245, %r1240, %r1240, 7;
	xor.b32  	%r1246, %r1244, %r1245;
	and.b32  	%r1247, %r1240, %r1214;
	not.b32 	%r1248, %r1240;
	and.b32  	%r1249, %r1188, %r1248;
	or.b32  	%r1250, %r1247, %r1249;
	ld.const.u32 	%r1251, [K+108];
	add.s32 	%r1252, %r1246, %r1250;
	add.s32 	%r1253, %r1252, %r1162;
	add.s32 	%r1254, %r1253, %r1251;
	add.s32 	%r1255, %r1254, %r93;
	shf.l.wrap.b32 	%r1256, %r1241, %r1241, 30;
	shf.l.wrap.b32 	%r1257, %r1241, %r1241, 19;
	xor.b32  	%r1258, %r1256, %r1257;
	shf.l.wrap.b32 	%r1259, %r1241, %r1241, 10;
	xor.b32  	%r1260, %r1258, %r1259;
	xor.b32  	%r1261, %r1215, %r1189;
	and.b32  	%r1262, %r1241, %r1261;
	and.b32  	%r1263, %r1215, %r1189;
	xor.b32  	%r1264, %r1262, %r1263;
	add.s32 	%r1265, %r1260, %r1264;
	add.s32 	%r1266, %r1255, %r1163;
	add.s32 	%r1267, %r1265, %r1255;
	shf.l.wrap.b32 	%r1268, %r1266, %r1266, 26;
	shf.l.wrap.b32 	%r1269, %r1266, %r1266, 21;
	xor.b32  	%r1270, %r1268, %r1269;
	shf.l.wrap.b32 	%r1271, %r1266, %r1266, 7;
	xor.b32  	%r1272, %r1270, %r1271;
	and.b32  	%r1273, %r1266, %r1240;
	not.b32 	%r1274, %r1266;
	and.b32  	%r1275, %r1214, %r1274;
	or.b32  	%r1276, %r1273, %r1275;
	ld.const.u32 	%r1277, [K+112];
	add.s32 	%r1278, %r1272, %r1276;
	add.s32 	%r1279, %r1278, %r1188;
	add.s32 	%r1280, %r1279, %r1277;
	add.s32 	%r1281, %r1280, %r99;
	shf.l.wrap.b32 	%r1282, %r1267, %r1267, 30;
	shf.l.wrap.b32 	%r1283, %r1267, %r1267, 19;
	xor.b32  	%r1284, %r1282, %r1283;
	shf.l.wrap.b32 	%r1285, %r1267, %r1267, 10;
	xor.b32  	%r1286, %r1284, %r1285;
	xor.b32  	%r1287, %r1241, %r1215;
	and.b32  	%r1288, %r1267, %r1287;
	and.b32  	%r1289, %r1241, %r1215;
	xor.b32  	%r1290, %r1288, %r1289;
	add.s32 	%r1291, %r1286, %r1290;
	add.s32 	%r1292, %r1281, %r1189;
	add.s32 	%r1293, %r1291, %r1281;
	shf.l.wrap.b32 	%r1294, %r1292, %r1292, 26;
	shf.l.wrap.b32 	%r1295, %r1292, %r1292, 21;
	xor.b32  	%r1296, %r1294, %r1295;
	shf.l.wrap.b32 	%r1297, %r1292, %r1292, 7;
	xor.b32  	%r1298, %r1296, %r1297;
	and.b32  	%r1299, %r1292, %r1266;
	not.b32 	%r1300, %r1292;
	and.b32  	%r1301, %r1240, %r1300;
	or.b32  	%r1302, %r1299, %r1301;
	ld.const.u32 	%r1303, [K+116];
	add.s32 	%r1304, %r1298, %r1302;
	add.s32 	%r1305, %r1304, %r1214;
	add.s32 	%r1306, %r1305, %r1303;
	add.s32 	%r1307, %r1306, %r105;
	shf.l.wrap.b32 	%r1308, %r1293, %r1293, 30;
	shf.l.wrap.b32 	%r1309, %r1293, %r1293, 19;
	xor.b32  	%r1310, %r1308, %r1309;
	shf.l.wrap.b32 	%r1311, %r1293, %r1293, 10;
	xor.b32  	%r1312, %r1310, %r1311;
	xor.b32  	%r1313, %r1267, %r1241;
	and.b32  	%r1314, %r1293, %r1313;
	and.b32  	%r1315, %r1267, %r1241;
	xor.b32  	%r1316, %r1314, %r1315;
	add.s32 	%r1317, %r1312, %r1316;
	add.s32 	%r1318, %r1307, %r1215;
	add.s32 	%r1319, %r1317, %r1307;
	shf.l.wrap.b32 	%r1320, %r1318, %r1318, 26;
	shf.l.wrap.b32 	%r1321, %r1318, %r1318, 21;
	xor.b32  	%r1322, %r1320, %r1321;
	shf.l.wrap.b32 	%r1323, %r1318, %r1318, 7;
	xor.b32  	%r1324, %r1322, %r1323;
	and.b32  	%r1325, %r1318, %r1292;
	not.b32 	%r1326, %r1318;
	and.b32  	%r1327, %r1266, %r1326;
	or.b32  	%r1328, %r1325, %r1327;
	ld.const.u32 	%r1329, [K+120];
	add.s32 	%r1330, %r1324, %r1328;
	add.s32 	%r1331, %r1330, %r1240;
	add.s32 	%r1332, %r1331, %r1329;
	add.s32 	%r1333, %r1332, %r112;
	shf.l.wrap.b32 	%r1334, %r1319, %r1319, 30;
	shf.l.wrap.b32 	%r1335, %r1319, %r1319, 19;
	xor.b32  	%r1336, %r1334, %r1335;
	shf.l.wrap.b32 	%r1337, %r1319, %r1319, 10;
	xor.b32  	%r1338, %r1336, %r1337;
	xor.b32  	%r1339, %r1293, %r1267;
	and.b32  	%r1340, %r1319, %r1339;
	and.b32  	%r1341, %r1293, %r1267;
	xor.b32  	%r1342, %r1340, %r1341;
	add.s32 	%r1343, %r1338, %r1342;
	add.s32 	%r1344, %r1333, %r1241;
	add.s32 	%r1345, %r1343, %r1333;
	shf.l.wrap.b32 	%r1346, %r1344, %r1344, 26;
	shf.l.wrap.b32 	%r1347, %r1344, %r1344, 21;
	xor.b32  	%r1348, %r1346, %r1347;
	shf.l.wrap.b32 	%r1349, %r1344, %r1344, 7;
	xor.b32  	%r1350, %r1348, %r1349;
	and.b32  	%r1351, %r1344, %r1318;
	not.b32 	%r1352, %r1344;
	and.b32  	%r1353, %r1292, %r1352;
	or.b32  	%r1354, %r1351, %r1353;
	ld.const.u32 	%r1355, [K+124];
	add.s32 	%r1356, %r1350, %r1354;
	add.s32 	%r1357, %r1356, %r1266;
	add.s32 	%r1358, %r1357, %r1355;
	add.s32 	%r1359, %r1358, %r125;
	shf.l.wrap.b32 	%r1360, %r1345, %r1345, 30;
	shf.l.wrap.b32 	%r1361, %r1345, %r1345, 19;
	xor.b32  	%r1362, %r1360, %r1361;
	shf.l.wrap.b32 	%r1363, %r1345, %r1345, 10;
	xor.b32  	%r1364, %r1362, %r1363;
	xor.b32  	%r1365, %r1319, %r1293;
	and.b32  	%r1366, %r1345, %r1365;
	and.b32  	%r1367, %r1319, %r1293;
	xor.b32  	%r1368, %r1366, %r1367;
	add.s32 	%r1369, %r1364, %r1368;
	add.s32 	%r1370, %r1359, %r1267;
	add.s32 	%r1371, %r1369, %r1359;
	shf.l.wrap.b32 	%r1372, %r1370, %r1370, 26;
	shf.l.wrap.b32 	%r1373, %r1370, %r1370, 21;
	xor.b32  	%r1374, %r1372, %r1373;
	shf.l.wrap.b32 	%r1375, %r1370, %r1370, 7;
	xor.b32  	%r1376, %r1374, %r1375;
	and.b32  	%r1377, %r1370, %r1344;
	not.b32 	%r1378, %r1370;
	and.b32  	%r1379, %r1318, %r1378;
	or.b32  	%r1380, %r1377, %r1379;
	ld.const.u32 	%r1381, [K+128];
	add.s32 	%r1382, %r1376, %r1380;
	add.s32 	%r1383, %r1382, %r1292;
	add.s32 	%r1384, %r1383, %r1381;
	add.s32 	%r1385, %r1384, %r138;
	shf.l.wrap.b32 	%r1386, %r1371, %r1371, 30;
	shf.l.wrap.b32 	%r1387, %r1371, %r1371, 19;
	xor.b32  	%r1388, %r1386, %r1387;
	shf.l.wrap.b32 	%r1389, %r1371, %r1371, 10;
	xor.b32  	%r1390, %r1388, %r1389;
	xor.b32  	%r1391, %r1345, %r1319;
	and.b32  	%r1392, %r1371, %r1391;
	and.b32  	%r1393, %r1345, %r1319;
	xor.b32  	%r1394, %r1392, %r1393;
	add.s32 	%r1395, %r1390, %r1394;
	add.s32 	%r1396, %r1385, %r1293;
	add.s32 	%r1397, %r1395, %r1385;
	shf.l.wrap.b32 	%r1398, %r1396, %r1396, 26;
	shf.l.wrap.b32 	%r1399, %r1396, %r1396, 21;
	xor.b32  	%r1400, %r1398, %r1399;
	shf.l.wrap.b32 	%r1401, %r1396, %r1396, 7;
	xor.b32  	%r1402, %r1400, %r1401;
	and.b32  	%r1403, %r1396, %r1370;
	not.b32 	%r1404, %r1396;
	and.b32  	%r1405, %r1344, %r1404;
	or.b32  	%r1406, %r1403, %r1405;
	ld.const.u32 	%r1407, [K+132];
	add.s32 	%r1408, %r1402, %r1406;
	add.s32 	%r1409, %r1408, %r1318;
	add.s32 	%r1410, %r1409, %r1407;
	add.s32 	%r1411, %r1410, %r151;
	shf.l.wrap.b32 	%r1412, %r1397, %r1397, 30;
	shf.l.wrap.b32 	%r1413, %r1397, %r1397, 19;
	xor.b32  	%r1414, %r1412, %r1413;
	shf.l.wrap.b32 	%r1415, %r1397, %r1397, 10;
	xor.b32  	%r1416, %r1414, %r1415;
	xor.b32  	%r1417, %r1371, %r1345;
	and.b32  	%r1418, %r1397, %r1417;
	and.b32  	%r1419, %r1371, %r1345;
	xor.b32  	%r1420, %r1418, %r1419;
	add.s32 	%r1421, %r1416, %r1420;
	add.s32 	%r1422, %r1411, %r1319;
	add.s32 	%r1423, %r1421, %r1411;
	shf.l.wrap.b32 	%r1424, %r1422, %r1422, 26;
	shf.l.wrap.b32 	%r1425, %r1422, %r1422, 21;
	xor.b32  	%r1426, %r1424, %r1425;
	shf.l.wrap.b32 	%r1427, %r1422, %r1422, 7;
	xor.b32  	%r1428, %r1426, %r1427;
	and.b32  	%r1429, %r1422, %r1396;
	not.b32 	%r1430, %r1422;
	and.b32  	%r1431, %r1370, %r1430;
	or.b32  	%r1432, %r1429, %r1431;
	ld.const.u32 	%r1433, [K+136];
	add.s32 	%r1434, %r1428, %r1432;
	add.s32 	%r1435, %r1434, %r1344;
	add.s32 	%r1436, %r1435, %r1433;
	add.s32 	%r1437, %r1436, %r164;
	shf.l.wrap.b32 	%r1438, %r1423, %r1423, 30;
	shf.l.wrap.b32 	%r1439, %r1423, %r1423, 19;
	xor.b32  	%r1440, %r1438, %r1439;
	shf.l.wrap.b32 	%r1441, %r1423, %r1423, 10;
	xor.b32  	%r1442, %r1440, %r1441;
	xor.b32  	%r1443, %r1397, %r1371;
	and.b32  	%r1444, %r1423, %r1443;
	and.b32  	%r1445, %r1397, %r1371;
	xor.b32  	%r1446, %r1444, %r1445;
	add.s32 	%r1447, %r1442, %r1446;
	add.s32 	%r1448, %r1437, %r1345;
	add.s32 	%r1449, %r1447, %r1437;
	shf.l.wrap.b32 	%r1450, %r1448, %r1448, 26;
	shf.l.wrap.b32 	%r1451, %r1448, %r1448, 21;
	xor.b32  	%r1452, %r1450, %r1451;
	shf.l.wrap.b32 	%r1453, %r1448, %r1448, 7;
	xor.b32  	%r1454, %r1452, %r1453;
	and.b32  	%r1455, %r1448, %r1422;
	not.b32 	%r1456, %r1448;
	and.b32  	%r1457, %r1396, %r1456;
	or.b32  	%r1458, %r1455, %r1457;
	ld.const.u32 	%r1459, [K+140];
	add.s32 	%r1460, %r1454, %r1458;
	add.s32 	%r1461, %r1460, %r1370;
	add.s32 	%r1462, %r1461, %r1459;
	add.s32 	%r1463, %r1462, %r177;
	shf.l.wrap.b32 	%r1464, %r1449, %r1449, 30;
	shf.l.wrap.b32 	%r1465, %r1449, %r1449, 19;
	xor.b32  	%r1466, %r1464, %r1465;
	shf.l.wrap.b32 	%r1467, %r1449, %r1449, 10;
	xor.b32  	%r1468, %r1466, %r1467;
	xor.b32  	%r1469, %r1423, %r1397;
	and.b32  	%r1470, %r1449, %r1469;
	and.b32  	%r1471, %r1423, %r1397;
	xor.b32  	%r1472, %r1470, %r1471;
	add.s32 	%r1473, %r1468, %r1472;
	add.s32 	%r1474, %r1463, %r1371;
	add.s32 	%r1475, %r1473, %r1463;
	shf.l.wrap.b32 	%r1476, %r1474, %r1474, 26;
	shf.l.wrap.b32 	%r1477, %r1474, %r1474, 21;
	xor.b32  	%r1478, %r1476, %r1477;
	shf.l.wrap.b32 	%r1479, %r1474, %r1474, 7;
	xor.b32  	%r1480, %r1478, %r1479;
	and.b32  	%r1481, %r1474, %r1448;
	not.b32 	%r1482, %r1474;
	and.b32  	%r1483, %r1422, %r1482;
	or.b32  	%r1484, %r1481, %r1483;
	ld.const.u32 	%r1485, [K+144];
	add.s32 	%r1486, %r1480, %r1484;
	add.s32 	%r1487, %r1486, %r1396;
	add.s32 	%r1488, %r1487, %r1485;
	add.s32 	%r1489, %r1488, %r190;
	shf.l.wrap.b32 	%r1490, %r1475, %r1475, 30;
	shf.l.wrap.b32 	%r1491, %r1475, %r1475, 19;
	xor.b32  	%r1492, %r1490, %r1491;
	shf.l.wrap.b32 	%r1493, %r1475, %r1475, 10;
	xor.b32  	%r1494, %r1492, %r1493;
	xor.b32  	%r1495, %r1449, %r1423;
	and.b32  	%r1496, %r1475, %r1495;
	and.b32  	%r1497, %r1449, %r1423;
	xor.b32  	%r1498, %r1496, %r1497;
	add.s32 	%r1499, %r1494, %r1498;
	add.s32 	%r1500, %r1489, %r1397;
	add.s32 	%r1501, %r1499, %r1489;
	shf.l.wrap.b32 	%r1502, %r1500, %r1500, 26;
	shf.l.wrap.b32 	%r1503, %r1500, %r1500, 21;
	xor.b32  	%r1504, %r1502, %r1503;
	shf.l.wrap.b32 	%r1505, %r1500, %r1500, 7;
	xor.b32  	%r1506, %r1504, %r1505;
	and.b32  	%r1507, %r1500, %r1474;
	not.b32 	%r1508, %r1500;
	and.b32  	%r1509, %r1448, %r1508;
	or.b32  	%r1510, %r1507, %r1509;
	ld.const.u32 	%r1511, [K+148];
	add.s32 	%r1512, %r1506, %r1510;
	add.s32 	%r1513, %r1512, %r1422;
	add.s32 	%r1514, %r1513, %r1511;
	add.s32 	%r1515, %r1514, %r203;
	shf.l.wrap.b32 	%r1516, %r1501, %r1501, 30;
	shf.l.wrap.b32 	%r1517, %r1501, %r1501, 19;
	xor.b32  	%r1518, %r1516, %r1517;
	shf.l.wrap.b32 	%r1519, %r1501, %r1501, 10;
	xor.b32  	%r1520, %r1518, %r1519;
	xor.b32  	%r1521, %r1475, %r1449;
	and.b32  	%r1522, %r1501, %r1521;
	and.b32  	%r1523, %r1475, %r1449;
	xor.b32  	%r1524, %r1522, %r1523;
	add.s32 	%r1525, %r1520, %r1524;
	add.s32 	%r1526, %r1515, %r1423;
	add.s32 	%r1527, %r1525, %r1515;
	shf.l.wrap.b32 	%r1528, %r1526, %r1526, 26;
	shf.l.wrap.b32 	%r1529, %r1526, %r1526, 21;
	xor.b32  	%r1530, %r1528, %r1529;
	shf.l.wrap.b32 	%r1531, %r1526, %r1526, 7;
	xor.b32  	%r1532, %r1530, %r1531;
	and.b32  	%r1533, %r1526, %r1500;
	not.b32 	%r1534, %r1526;
	and.b32  	%r1535, %r1474, %r1534;
	or.b32  	%r1536, %r1533, %r1535;
	ld.const.u32 	%r1537, [K+152];
	add.s32 	%r1538, %r1532, %r1536;
	add.s32 	%r1539, %r1538, %r1448;
	add.s32 	%r1540, %r1539, %r1537;
	add.s32 	%r1541, %r1540, %r216;
	shf.l.wrap.b32 	%r1542, %r1527, %r1527, 30;
	shf.l.wrap.b32 	%r1543, %r1527, %r1527, 19;
	xor.b32  	%r1544, %r1542, %r1543;
	shf.l.wrap.b32 	%r1545, %r1527, %r1527, 10;
	xor.b32  	%r1546, %r1544, %r1545;
	xor.b32  	%r1547, %r1501, %r1475;
	and.b32  	%r1548, %r1527, %r1547;
	and.b32  	%r1549, %r1501, %r1475;
	xor.b32  	%r1550, %r1548, %r1549;
	add.s32 	%r1551, %r1546, %r1550;
	add.s32 	%r1552, %r1541, %r1449;
	add.s32 	%r1553, %r1551, %r1541;
	shf.l.wrap.b32 	%r1554, %r1552, %r1552, 26;
	shf.l.wrap.b32 	%r1555, %r1552, %r1552, 21;
	xor.b32  	%r1556, %r1554, %r1555;
	shf.l.wrap.b32 	%r1557, %r1552, %r1552, 7;
	xor.b32  	%r1558, %r1556, %r1557;
	and.b32  	%r1559, %r1552, %r1526;
	not.b32 	%r1560, %r1552;
	and.b32  	%r1561, %r1500, %r1560;
	or.b32  	%r1562, %r1559, %r1561;
	ld.const.u32 	%r1563, [K+156];
	add.s32 	%r1564, %r1558, %r1562;
	add.s32 	%r1565, %r1564, %r1474;
	add.s32 	%r1566, %r1565, %r1563;
	add.s32 	%r1567, %r1566, %r229;
	shf.l.wrap.b32 	%r1568, %r1553, %r1553, 30;
	shf.l.wrap.b32 	%r1569, %r1553, %r1553, 19;
	xor.b32  	%r1570, %r1568, %r1569;
	shf.l.wrap.b32 	%r1571, %r1553, %r1553, 10;
	xor.b32  	%r1572, %r1570, %r1571;
	xor.b32  	%r1573, %r1527, %r1501;
	and.b32  	%r1574, %r1553, %r1573;
	and.b32  	%r1575, %r1527, %r1501;
	xor.b32  	%r1576, %r1574, %r1575;
	add.s32 	%r1577, %r1572, %r1576;
	add.s32 	%r1578, %r1567, %r1475;
	add.s32 	%r1579, %r1577, %r1567;
	shf.l.wrap.b32 	%r1580, %r1578, %r1578, 26;
	shf.l.wrap.b32 	%r1581, %r1578, %r1578, 21;
	xor.b32  	%r1582, %r1580, %r1581;
	shf.l.wrap.b32 	%r1583, %r1578, %r1578, 7;
	xor.b32  	%r1584, %r1582, %r1583;
	and.b32  	%r1585, %r1578, %r1552;
	not.b32 	%r1586, %r1578;
	and.b32  	%r1587, %r1526, %r1586;
	or.b32  	%r1588, %r1585, %r1587;
	ld.const.u32 	%r1589, [K+160];
	add.s32 	%r1590, %r1584, %r1588;
	add.s32 	%r1591, %r1590, %r1500;
	add.s32 	%r1592, %r1591, %r1589;
	add.s32 	%r1593, %r1592, %r242;
	shf.l.wrap.b32 	%r1594, %r1579, %r1579, 30;
	shf.l.wrap.b32 	%r1595, %r1579, %r1579, 19;
	xor.b32  	%r1596, %r1594, %r1595;
	shf.l.wrap.b32 	%r1597, %r1579, %r1579, 10;
	xor.b32  	%r1598, %r1596, %r1597;
	xor.b32  	%r1599, %r1553, %r1527;
	and.b32  	%r1600, %r1579, %r1599;
	and.b32  	%r1601, %r1553, %r1527;
	xor.b32  	%r1602, %r1600, %r1601;
	add.s32 	%r1603, %r1598, %r1602;
	add.s32 	%r1604, %r1593, %r1501;
	add.s32 	%r1605, %r1603, %r1593;
	shf.l.wrap.b32 	%r1606, %r1604, %r1604, 26;
	shf.l.wrap.b32 	%r1607, %r1604, %r1604, 21;
	xor.b32  	%r1608, %r1606, %r1607;
	shf.l.wrap.b32 	%r1609, %r1604, %r1604, 7;
	xor.b32  	%r1610, %r1608, %r1609;
	and.b32  	%r1611, %r1604, %r1578;
	not.b32 	%r1612, %r1604;
	and.b32  	%r1613, %r1552, %r1612;
	or.b32  	%r1614, %r1611, %r1613;
	ld.const.u32 	%r1615, [K+164];
	add.s32 	%r1616, %r1610, %r1614;
	add.s32 	%r1617, %r1616, %r1526;
	add.s32 	%r1618, %r1617, %r1615;
	add.s32 	%r1619, %r1618, %r255;
	shf.l.wrap.b32 	%r1620, %r1605, %r1605, 30;
	shf.l.wrap.b32 	%r1621, %r1605, %r1605, 19;
	xor.b32  	%r1622, %r1620, %r1621;
	shf.l.wrap.b32 	%r1623, %r1605, %r1605, 10;
	xor.b32  	%r1624, %r1622, %r1623;
	xor.b32  	%r1625, %r1579, %r1553;
	and.b32  	%r1626, %r1605, %r1625;
	and.b32  	%r1627, %r1579, %r1553;
	xor.b32  	%r1628, %r1626, %r1627;
	add.s32 	%r1629, %r1624, %r1628;
	add.s32 	%r1630, %r1619, %r1527;
	add.s32 	%r1631, %r1629, %r1619;
	shf.l.wrap.b32 	%r1632, %r1630, %r1630, 26;
	shf.l.wrap.b32 	%r1633, %r1630, %r1630, 21;
	xor.b32  	%r1634, %r1632, %r1633;
	shf.l.wrap.b32 	%r1635, %r1630, %r1630, 7;
	xor.b32  	%r1636, %r1634, %r1635;
	and.b32  	%r1637, %r1630, %r1604;
	not.b32 	%r1638, %r1630;
	and.b32  	%r1639, %r1578, %r1638;
	or.b32  	%r1640, %r1637, %r1639;
	ld.const.u32 	%r1641, [K+168];
	add.s32 	%r1642, %r1636, %r1640;
	add.s32 	%r1643, %r1642, %r1552;
	add.s32 	%r1644, %r1643, %r1641;
	add.s32 	%r1645, %r1644, %r268;
	shf.l.wrap.b32 	%r1646, %r1631, %r1631, 30;
	shf.l.wrap.b32 	%r1647, %r1631, %r1631, 19;
	xor.b32  	%r1648, %r1646, %r1647;
	shf.l.wrap.b32 	%r1649, %r1631, %r1631, 10;
	xor.b32  	%r1650, %r1648, %r1649;
	xor.b32  	%r1651, %r1605, %r1579;
	and.b32  	%r1652, %r1631, %r1651;
	and.b32  	%r1653, %r1605, %r1579;
	xor.b32  	%r1654, %r1652, %r1653;
	add.s32 	%r1655, %r1650, %r1654;
	add.s32 	%r1656, %r1645, %r1553;
	add.s32 	%r1657, %r1655, %r1645;
	shf.l.wrap.b32 	%r1658, %r1656, %r1656, 26;
	shf.l.wrap.b32 	%r1659, %r1656, %r1656, 21;
	xor.b32  	%r1660, %r1658, %r1659;
	shf.l.wrap.b32 	%r1661, %r1656, %r1656, 7;
	xor.b32  	%r1662, %r1660, %r1661;
	and.b32  	%r1663, %r1656, %r1630;
	not.b32 	%r1664, %r1656;
	and.b32  	%r1665, %r1604, %r1664;
	or.b32  	%r1666, %r1663, %r1665;
	ld.const.u32 	%r1667, [K+172];
	add.s32 	%r1668, %r1662, %r1666;
	add.s32 	%r1669, %r1668, %r1578;
	add.s32 	%r1670, %r1669, %r1667;
	add.s32 	%r1671, %r1670, %r281;
	shf.l.wrap.b32 	%r1672, %r1657, %r1657, 30;
	shf.l.wrap.b32 	%r1673, %r1657, %r1657, 19;
	xor.b32  	%r1674, %r1672, %r1673;
	shf.l.wrap.b32 	%r1675, %r1657, %r1657, 10;
	xor.b32  	%r1676, %r1674, %r1675;
	xor.b32  	%r1677, %r1631, %r1605;
	and.b32  	%r1678, %r1657, %r1677;
	and.b32  	%r1679, %r1631, %r1605;
	xor.b32  	%r1680, %r1678, %r1679;
	add.s32 	%r1681, %r1676, %r1680;
	add.s32 	%r1682, %r1671, %r1579;
	add.s32 	%r1683, %r1681, %r1671;
	shf.l.wrap.b32 	%r1684, %r1682, %r1682, 26;
	shf.l.wrap.b32 	%r1685, %r1682, %r1682, 21;
	xor.b32  	%r1686, %r1684, %r1685;
	shf.l.wrap.b32 	%r1687, %r1682, %r1682, 7;
	xor.b32  	%r1688, %r1686, %r1687;
	and.b32  	%r1689, %r1682, %r1656;
	not.b32 	%r1690, %r1682;
	and.b32  	%r1691, %r1630, %r1690;
	or.b32  	%r1692, %r1689, %r1691;
	ld.const.u32 	%r1693, [K+176];
	add.s32 	%r1694, %r1688, %r1692;
	add.s32 	%r1695, %r1694, %r1604;
	add.s32 	%r1696, %r1695, %r1693;
	add.s32 	%r1697, %r1696, %r294;
	shf.l.wrap.b32 	%r1698, %r1683, %r1683, 30;
	shf.l.wrap.b32 	%r1699, %r1683, %r1683, 19;
	xor.b32  	%r1700, %r1698, %r1699;
	shf.l.wrap.b32 	%r1701, %r1683, %r1683, 10;
	xor.b32  	%r1702, %r1700, %r1701;
	xor.b32  	%r1703, %r1657, %r1631;
	and.b32  	%r1704, %r1683, %r1703;
	and.b32  	%r1705, %r1657, %r1631;
	xor.b32  	%r1706, %r1704, %r1705;
	add.s32 	%r1707, %r1702, %r1706;
	add.s32 	%r1708, %r1697, %r1605;
	add.s32 	%r1709, %r1707, %r1697;
	shf.l.wrap.b32 	%r1710, %r1708, %r1708, 26;
	shf.l.wrap.b32 	%r1711, %r1708, %r1708, 21;
	xor.b32  	%r1712, %r1710, %r1711;
	shf.l.wrap.b32 	%r1713, %r1708, %r1708, 7;
	xor.b32  	%r1714, %r1712, %r1713;
	and.b32  	%r1715, %r1708, %r1682;
	not.b32 	%r1716, %r1708;
	and.b32  	%r1717, %r1656, %r1716;
	or.b32  	%r1718, %r1715, %r1717;
	ld.const.u32 	%r1719, [K+180];
	add.s32 	%r1720, %r1714, %r1718;
	add.s32 	%r1721, %r1720, %r1630;
	add.s32 	%r1722, %r1721, %r1719;
	add.s32 	%r1723, %r1722, %r307;
	shf.l.wrap.b32 	%r1724, %r1709, %r1709, 30;
	shf.l.wrap.b32 	%r1725, %r1709, %r1709, 19;
	xor.b32  	%r1726, %r1724, %r1725;
	shf.l.wrap.b32 	%r1727, %r1709, %r1709, 10;
	xor.b32  	%r1728, %r1726, %r1727;
	xor.b32  	%r1729, %r1683, %r1657;
	and.b32  	%r1730, %r1709, %r1729;
	and.b32  	%r1731, %r1683, %r1657;
	xor.b32  	%r1732, %r1730, %r1731;
	add.s32 	%r1733, %r1728, %r1732;
	add.s32 	%r1734, %r1723, %r1631;
	add.s32 	%r1735, %r1733, %r1723;
	shf.l.wrap.b32 	%r1736, %r1734, %r1734, 26;
	shf.l.wrap.b32 	%r1737, %r1734, %r1734, 21;
	xor.b32  	%r1738, %r1736, %r1737;
	shf.l.wrap.b32 	%r1739, %r1734, %r1734, 7;
	xor.b32  	%r1740, %r1738, %r1739;
	and.b32  	%r1741, %r1734, %r1708;
	not.b32 	%r1742, %r1734;
	and.b32  	%r1743, %r1682, %r1742;
	or.b32  	%r1744, %r1741, %r1743;
	ld.const.u32 	%r1745, [K+184];
	add.s32 	%r1746, %r1740, %r1744;
	add.s32 	%r1747, %r1746, %r1656;
	add.s32 	%r1748, %r1747, %r1745;
	add.s32 	%r1749, %r1748, %r320;
	shf.l.wrap.b32 	%r1750, %r1735, %r1735, 30;
	shf.l.wrap.b32 	%r1751, %r1735, %r1735, 19;
	xor.b32  	%r1752, %r1750, %r1751;
	shf.l.wrap.b32 	%r1753, %r1735, %r1735, 10;
	xor.b32  	%r1754, %r1752, %r1753;
	xor.b32  	%r1755, %r1709, %r1683;
	and.b32  	%r1756, %r1735, %r1755;
	and.b32  	%r1757, %r1709, %r1683;
	xor.b32  	%r1758, %r1756, %r1757;
	add.s32 	%r1759, %r1754, %r1758;
	add.s32 	%r1760, %r1749, %r1657;
	add.s32 	%r1761, %r1759, %r1749;
	shf.l.wrap.b32 	%r1762, %r1760, %r1760, 26;
	shf.l.wrap.b32 	%r1763, %r1760, %r1760, 21;
	xor.b32  	%r1764, %r1762, %r1763;
	shf.l.wrap.b32 	%r1765, %r1760, %r1760, 7;
	xor.b32  	%r1766, %r1764, %r1765;
	and.b32  	%r1767, %r1760, %r1734;
	not.b32 	%r1768, %r1760;
	and.b32  	%r1769, %r1708, %r1768;
	or.b32  	%r1770, %r1767, %r1769;
	ld.const.u32 	%r1771, [K+188];
	add.s32 	%r1772, %r1766, %r1770;
	add.s32 	%r1773, %r1772, %r1682;
	add.s32 	%r1774, %r1773, %r1771;
	add.s32 	%r1775, %r1774, %r333;
	shf.l.wrap.b32 	%r1776, %r1761, %r1761, 30;
	shf.l.wrap.b32 	%r1777, %r1761, %r1761, 19;
	xor.b32  	%r1778, %r1776, %r1777;
	shf.l.wrap.b32 	%r1779, %r1761, %r1761, 10;
	xor.b32  	%r1780, %r1778, %r1779;
	xor.b32  	%r1781, %r1735, %r1709;
	and.b32  	%r1782, %r1761, %r1781;
	and.b32  	%r1783, %r1735, %r1709;
	xor.b32  	%r1784, %r1782, %r1783;
	add.s32 	%r1785, %r1780, %r1784;
	add.s32 	%r1786, %r1775, %r1683;
	add.s32 	%r1787, %r1785, %r1775;
	shf.l.wrap.b32 	%r1788, %r1786, %r1786, 26;
	shf.l.wrap.b32 	%r1789, %r1786, %r1786, 21;
	xor.b32  	%r1790, %r1788, %r1789;
	shf.l.wrap.b32 	%r1791, %r1786, %r1786, 7;
	xor.b32  	%r1792, %r1790, %r1791;
	and.b32  	%r1793, %r1786, %r1760;
	not.b32 	%r1794, %r1786;
	and.b32  	%r1795, %r1734, %r1794;
	or.b32  	%r1796, %r1793, %r1795;
	ld.const.u32 	%r1797, [K+192];
	add.s32 	%r1798, %r1792, %r1796;
	add.s32 	%r1799, %r1798, %r1708;
	add.s32 	%r1800, %r1799, %r1797;
	add.s32 	%r1801, %r1800, %r346;
	shf.l.wrap.b32 	%r1802, %r1787, %r1787, 30;
	shf.l.wrap.b32 	%r1803, %r1787, %r1787, 19;
	xor.b32  	%r1804, %r1802, %r1803;
	shf.l.wrap.b32 	%r1805, %r1787, %r1787, 10;
	xor.b32  	%r1806, %r1804, %r1805;
	xor.b32  	%r1807, %r1761, %r1735;
	and.b32  	%r1808, %r1787, %r1807;
	and.b32  	%r1809, %r1761, %r1735;
	xor.b32  	%r1810, %r1808, %r1809;
	add.s32 	%r1811, %r1806, %r1810;
	add.s32 	%r1812, %r1801, %r1709;
	add.s32 	%r1813, %r1811, %r1801;
	shf.l.wrap.b32 	%r1814, %r1812, %r1812, 26;
	shf.l.wrap.b32 	%r1815, %r1812, %r1812, 21;
	xor.b32  	%r1816, %r1814, %r1815;
	shf.l.wrap.b32 	%r1817, %r1812, %r1812, 7;
	xor.b32  	%r1818, %r1816, %r1817;
	and.b32  	%r1819, %r1812, %r1786;
	not.b32 	%r1820, %r1812;
	and.b32  	%r1821, %r1760, %r1820;
	or.b32  	%r1822, %r1819, %r1821;
	ld.const.u32 	%r1823, [K+196];
	add.s32 	%r1824, %r1818, %r1822;
	add.s32 	%r1825, %r1824, %r1734;
	add.s32 	%r1826, %r1825, %r1823;
	add.s32 	%r1827, %r1826, %r359;
	shf.l.wrap.b32 	%r1828, %r1813, %r1813, 30;
	shf.l.wrap.b32 	%r1829, %r1813, %r1813, 19;
	xor.b32  	%r1830, %r1828, %r1829;
	shf.l.wrap.b32 	%r1831, %r1813, %r1813, 10;
	xor.b32  	%r1832, %r1830, %r1831;
	xor.b32  	%r1833, %r1787, %r1761;
	and.b32  	%r1834, %r1813, %r1833;
	and.b32  	%r1835, %r1787, %r1761;
	xor.b32  	%r1836, %r1834, %r1835;
	add.s32 	%r1837, %r1832, %r1836;
	add.s32 	%r1838, %r1827, %r1735;
	add.s32 	%r1839, %r1837, %r1827;
	shf.l.wrap.b32 	%r1840, %r1838, %r1838, 26;
	shf.l.wrap.b32 	%r1841, %r1838, %r1838, 21;
	xor.b32  	%r1842, %r1840, %r1841;
	shf.l.wrap.b32 	%r1843, %r1838, %r1838, 7;
	xor.b32  	%r1844, %r1842, %r1843;
	and.b32  	%r1845, %r1838, %r1812;
	not.b32 	%r1846, %r1838;
	and.b32  	%r1847, %r1786, %r1846;
	or.b32  	%r1848, %r1845, %r1847;
	ld.const.u32 	%r1849, [K+200];
	add.s32 	%r1850, %r1844, %r1848;
	add.s32 	%r1851, %r1850, %r1760;
	add.s32 	%r1852, %r1851, %r1849;
	add.s32 	%r1853, %r1852, %r372;
	shf.l.wrap.b32 	%r1854, %r1839, %r1839, 30;
	shf.l.wrap.b32 	%r1855, %r1839, %r1839, 19;
	xor.b32  	%r1856, %r1854, %r1855;
	shf.l.wrap.b32 	%r1857, %r1839, %r1839, 10;
	xor.b32  	%r1858, %r1856, %r1857;
	xor.b32  	%r1859, %r1813, %r1787;
	and.b32  	%r1860, %r1839, %r1859;
	and.b32  	%r1861, %r1813, %r1787;
	xor.b32  	%r1862, %r1860, %r1861;
	add.s32 	%r1863, %r1858, %r1862;
	add.s32 	%r1864, %r1853, %r1761;
	add.s32 	%r1865, %r1863, %r1853;
	shf.l.wrap.b32 	%r1866, %r1864, %r1864, 26;
	shf.l.wrap.b32 	%r1867, %r1864, %r1864, 21;
	xor.b32  	%r1868, %r1866, %r1867;
	shf.l.wrap.b32 	%r1869, %r1864, %r1864, 7;
	xor.b32  	%r1870, %r1868, %r1869;
	and.b32  	%r1871, %r1864, %r1838;
	not.b32 	%r1872, %r1864;
	and.b32  	%r1873, %r1812, %r1872;
	or.b32  	%r1874, %r1871, %r1873;
	ld.const.u32 	%r1875, [K+204];
	add.s32 	%r1876, %r1870, %r1874;
	add.s32 	%r1877, %r1876, %r1786;
	add.s32 	%r1878, %r1877, %r1875;
	add.s32 	%r1879, %r1878, %r385;
	shf.l.wrap.b32 	%r1880, %r1865, %r1865, 30;
	shf.l.wrap.b32 	%r1881, %r1865, %r1865, 19;
	xor.b32  	%r1882, %r1880, %r1881;
	shf.l.wrap.b32 	%r1883, %r1865, %r1865, 10;
	xor.b32  	%r1884, %r1882, %r1883;
	xor.b32  	%r1885, %r1839, %r1813;
	and.b32  	%r1886, %r1865, %r1885;
	and.b32  	%r1887, %r1839, %r1813;
	xor.b32  	%r1888, %r1886, %r1887;
	add.s32 	%r1889, %r1884, %r1888;
	add.s32 	%r1890, %r1879, %r1787;
	add.s32 	%r1891, %r1889, %r1879;
	shf.l.wrap.b32 	%r1892, %r1890, %r1890, 26;
	shf.l.wrap.b32 	%r1893, %r1890, %r1890, 21;
	xor.b32  	%r1894, %r1892, %r1893;
	shf.l.wrap.b32 	%r1895, %r1890, %r1890, 7;
	xor.b32  	%r1896, %r1894, %r1895;
	and.b32  	%r1897, %r1890, %r1864;
	not.b32 	%r1898, %r1890;
	and.b32  	%r1899, %r1838, %r1898;
	or.b32  	%r1900, %r1897, %r1899;
	ld.const.u32 	%r1901, [K+208];
	add.s32 	%r1902, %r1896, %r1900;
	add.s32 	%r1903, %r1902, %r1812;
	add.s32 	%r1904, %r1903, %r1901;
	add.s32 	%r1905, %r1904, %r398;
	shf.l.wrap.b32 	%r1906, %r1891, %r1891, 30;
	shf.l.wrap.b32 	%r1907, %r1891, %r1891, 19;
	xor.b32  	%r1908, %r1906, %r1907;
	shf.l.wrap.b32 	%r1909, %r1891, %r1891, 10;
	xor.b32  	%r1910, %r1908, %r1909;
	xor.b32  	%r1911, %r1865, %r1839;
	and.b32  	%r1912, %r1891, %r1911;
	and.b32  	%r1913, %r1865, %r1839;
	xor.b32  	%r1914, %r1912, %r1913;
	add.s32 	%r1915, %r1910, %r1914;
	add.s32 	%r1916, %r1905, %r1813;
	add.s32 	%r1917, %r1915, %r1905;
	shf.l.wrap.b32 	%r1918, %r1916, %r1916, 26;
	shf.l.wrap.b32 	%r1919, %r1916, %r1916, 21;
	xor.b32  	%r1920, %r1918, %r1919;
	shf.l.wrap.b32 	%r1921, %r1916, %r1916, 7;
	xor.b32  	%r1922, %r1920, %r1921;
	and.b32  	%r1923, %r1916, %r1890;
	not.b32 	%r1924, %r1916;
	and.b32  	%r1925, %r1864, %r1924;
	or.b32  	%r1926, %r1923, %r1925;
	ld.const.u32 	%r1927, [K+212];
	add.s32 	%r1928, %r1922, %r1926;
	add.s32 	%r1929, %r1928, %r1838;
	add.s32 	%r1930, %r1929, %r1927;
	add.s32 	%r1931, %r1930, %r411;
	shf.l.wrap.b32 	%r1932, %r1917, %r1917, 30;
	shf.l.wrap.b32 	%r1933, %r1917, %r1917, 19;
	xor.b32  	%r1934, %r1932, %r1933;
	shf.l.wrap.b32 	%r1935, %r1917, %r1917, 10;
	xor.b32  	%r1936, %r1934, %r1935;
	xor.b32  	%r1937, %r1891, %r1865;
	and.b32  	%r1938, %r1917, %r1937;
	and.b32  	%r1939, %r1891, %r1865;
	xor.b32  	%r1940, %r1938, %r1939;
	add.s32 	%r1941, %r1936, %r1940;
	add.s32 	%r1942, %r1931, %r1839;
	add.s32 	%r1943, %r1941, %r1931;
	shf.l.wrap.b32 	%r1944, %r1942, %r1942, 26;
	shf.l.wrap.b32 	%r1945, %r1942, %r1942, 21;
	xor.b32  	%r1946, %r1944, %r1945;
	shf.l.wrap.b32 	%r1947, %r1942, %r1942, 7;
	xor.b32  	%r1948, %r1946, %r1947;
	and.b32  	%r1949, %r1942, %r1916;
	not.b32 	%r1950, %r1942;
	and.b32  	%r1951, %r1890, %r1950;
	or.b32  	%r1952, %r1949, %r1951;
	ld.const.u32 	%r1953, [K+216];
	add.s32 	%r1954, %r1948, %r1952;
	add.s32 	%r1955, %r1954, %r1864;
	add.s32 	%r1956, %r1955, %r1953;
	add.s32 	%r1957, %r1956, %r424;
	shf.l.wrap.b32 	%r1958, %r1943, %r1943, 30;
	shf.l.wrap.b32 	%r1959, %r1943, %r1943, 19;
	xor.b32  	%r1960, %r1958, %r1959;
	shf.l.wrap.b32 	%r1961, %r1943, %r1943, 10;
	xor.b32  	%r1962, %r1960, %r1961;
	xor.b32  	%r1963, %r1917, %r1891;
	and.b32  	%r1964, %r1943, %r1963;
	and.b32  	%r1965, %r1917, %r1891;
	xor.b32  	%r1966, %r1964, %r1965;
	add.s32 	%r1967, %r1962, %r1966;
	add.s32 	%r1968, %r1957, %r1865;
	add.s32 	%r1969, %r1967, %r1957;
	shf.l.wrap.b32 	%r1970, %r1968, %r1968, 26;
	shf.l.wrap.b32 	%r1971, %r1968, %r1968, 21;
	xor.b32  	%r1972, %r1970, %r1971;
	shf.l.wrap.b32 	%r1973, %r1968, %r1968, 7;
	xor.b32  	%r1974, %r1972, %r1973;
	and.b32  	%r1975, %r1968, %r1942;
	not.b32 	%r1976, %r1968;
	and.b32  	%r1977, %r1916, %r1976;
	or.b32  	%r1978, %r1975, %r1977;
	ld.const.u32 	%r1979, [K+220];
	add.s32 	%r1980, %r1974, %r1978;
	add.s32 	%r1981, %r1980, %r1890;
	add.s32 	%r1982, %r1981, %r1979;
	add.s32 	%r1983, %r1982, %r437;
	shf.l.wrap.b32 	%r1984, %r1969, %r1969, 30;
	shf.l.wrap.b32 	%r1985, %r1969, %r1969, 19;
	xor.b32  	%r1986, %r1984, %r1985;
	shf.l.wrap.b32 	%r1987, %r1969, %r1969, 10;
	xor.b32  	%r1988, %r1986, %r1987;
	xor.b32  	%r1989, %r1943, %r1917;
	and.b32  	%r1990, %r1969, %r1989;
	and.b32  	%r1991, %r1943, %r1917;
	xor.b32  	%r1992, %r1990, %r1991;
	add.s32 	%r1993, %r1988, %r1992;
	add.s32 	%r1994, %r1983, %r1891;
	add.s32 	%r1995, %r1993, %r1983;
	shf.l.wrap.b32 	%r1996, %r1994, %r1994, 26;
	shf.l.wrap.b32 	%r1997, %r1994, %r1994, 21;
	xor.b32  	%r1998, %r1996, %r1997;
	shf.l.wrap.b32 	%r1999, %r1994, %r1994, 7;
	xor.b32  	%r2000, %r1998, %r1999;
	and.b32  	%r2001, %r1994, %r1968;
	not.b32 	%r2002, %r1994;
	and.b32  	%r2003, %r1942, %r2002;
	or.b32  	%r2004, %r2001, %r2003;
	ld.const.u32 	%r2005, [K+224];
	add.s32 	%r2006, %r2000, %r2004;
	add.s32 	%r2007, %r2006, %r1916;
	add.s32 	%r2008, %r2007, %r2005;
	add.s32 	%r2009, %r2008, %r450;
	shf.l.wrap.b32 	%r2010, %r1995, %r1995, 30;
	shf.l.wrap.b32 	%r2011, %r1995, %r1995, 19;
	xor.b32  	%r2012, %r2010, %r2011;
	shf.l.wrap.b32 	%r2013, %r1995, %r1995, 10;
	xor.b32  	%r2014, %r2012, %r2013;
	xor.b32  	%r2015, %r1969, %r1943;
	and.b32  	%r2016, %r1995, %r2015;
	and.b32  	%r2017, %r1969, %r1943;
	xor.b32  	%r2018, %r2016, %r2017;
	add.s32 	%r2019, %r2014, %r2018;
	add.s32 	%r2020, %r2009, %r1917;
	add.s32 	%r2021, %r2019, %r2009;
	shf.l.wrap.b32 	%r2022, %r2020, %r2020, 26;
	shf.l.wrap.b32 	%r2023, %r2020, %r2020, 21;
	xor.b32  	%r2024, %r2022, %r2023;
	shf.l.wrap.b32 	%r2025, %r2020, %r2020, 7;
	xor.b32  	%r2026, %r2024, %r2025;
	and.b32  	%r2027, %r2020, %r1994;
	not.b32 	%r2028, %r2020;
	and.b32  	%r2029, %r1968, %r2028;
	or.b32  	%r2030, %r2027, %r2029;
	ld.const.u32 	%r2031, [K+228];
	add.s32 	%r2032, %r2026, %r2030;
	add.s32 	%r2033, %r2032, %r1942;
	add.s32 	%r2034, %r2033, %r2031;
	add.s32 	%r2035, %r2034, %r463;
	shf.l.wrap.b32 	%r2036, %r2021, %r2021, 30;
	shf.l.wrap.b32 	%r2037, %r2021, %r2021, 19;
	xor.b32  	%r2038, %r2036, %r2037;
	shf.l.wrap.b32 	%r2039, %r2021, %r2021, 10;
	xor.b32  	%r2040, %r2038, %r2039;
	xor.b32  	%r2041, %r1995, %r1969;
	and.b32  	%r2042, %r2021, %r2041;
	and.b32  	%r2043, %r1995, %r1969;
	xor.b32  	%r2044, %r2042, %r2043;
	add.s32 	%r2045, %r2040, %r2044;
	add.s32 	%r2046, %r2035, %r1943;
	add.s32 	%r2047, %r2045, %r2035;
	shf.l.wrap.b32 	%r2048, %r2046, %r2046, 26;
	shf.l.wrap.b32 	%r2049, %r2046, %r2046, 21;
	xor.b32  	%r2050, %r2048, %r2049;
	shf.l.wrap.b32 	%r2051, %r2046, %r2046, 7;
	xor.b32  	%r2052, %r2050, %r2051;
	and.b32  	%r2053, %r2046, %r2020;
	not.b32 	%r2054, %r2046;
	and.b32  	%r2055, %r1994, %r2054;
	or.b32  	%r2056, %r2053, %r2055;
	ld.const.u32 	%r2057, [K+232];
	add.s32 	%r2058, %r2052, %r2056;
	add.s32 	%r2059, %r2058, %r1968;
	add.s32 	%r2060, %r2059, %r2057;
	add.s32 	%r2061, %r2060, %r476;
	shf.l.wrap.b32 	%r2062, %r2047, %r2047, 30;
	shf.l.wrap.b32 	%r2063, %r2047, %r2047, 19;
	xor.b32  	%r2064, %r2062, %r2063;
	shf.l.wrap.b32 	%r2065, %r2047, %r2047, 10;
	xor.b32  	%r2066, %r2064, %r2065;
	xor.b32  	%r2067, %r2021, %r1995;
	and.b32  	%r2068, %r2047, %r2067;
	and.b32  	%r2069, %r2021, %r1995;
	xor.b32  	%r2070, %r2068, %r2069;
	add.s32 	%r2071, %r2066, %r2070;
	add.s32 	%r2072, %r2061, %r1969;
	add.s32 	%r2073, %r2071, %r2061;
	shf.l.wrap.b32 	%r2074, %r2072, %r2072, 26;
	shf.l.wrap.b32 	%r2075, %r2072, %r2072, 21;
	xor.b32  	%r2076, %r2074, %r2075;
	shf.l.wrap.b32 	%r2077, %r2072, %r2072, 7;
	xor.b32  	%r2078, %r2076, %r2077;
	and.b32  	%r2079, %r2072, %r2046;
	not.b32 	%r2080, %r2072;
	and.b32  	%r2081, %r2020, %r2080;
	or.b32  	%r2082, %r2079, %r2081;
	ld.const.u32 	%r2083, [K+236];
	add.s32 	%r2084, %r2078, %r2082;
	add.s32 	%r2085, %r2084, %r1994;
	add.s32 	%r2086, %r2085, %r2083;
	add.s32 	%r2087, %r2086, %r489;
	shf.l.wrap.b32 	%r2088, %r2073, %r2073, 30;
	shf.l.wrap.b32 	%r2089, %r2073, %r2073, 19;
	xor.b32  	%r2090, %r2088, %r2089;
	shf.l.wrap.b32 	%r2091, %r2073, %r2073, 10;
	xor.b32  	%r2092, %r2090, %r2091;
	xor.b32  	%r2093, %r2047, %r2021;
	and.b32  	%r2094, %r2073, %r2093;
	and.b32  	%r2095, %r2047, %r2021;
	xor.b32  	%r2096, %r2094, %r2095;
	add.s32 	%r2097, %r2092, %r2096;
	add.s32 	%r2098, %r2087, %r1995;
	add.s32 	%r2099, %r2097, %r2087;
	shf.l.wrap.b32 	%r2100, %r2098, %r2098, 26;
	shf.l.wrap.b32 	%r2101, %r2098, %r2098, 21;
	xor.b32  	%r2102, %r2100, %r2101;
	shf.l.wrap.b32 	%r2103, %r2098, %r2098, 7;
	xor.b32  	%r2104, %r2102, %r2103;
	and.b32  	%r2105, %r2098, %r2072;
	not.b32 	%r2106, %r2098;
	and.b32  	%r2107, %r2046, %r2106;
	or.b32  	%r2108, %r2105, %r2107;
	ld.const.u32 	%r2109, [K+240];
	add.s32 	%r2110, %r2104, %r2108;
	add.s32 	%r2111, %r2110, %r2020;
	add.s32 	%r2112, %r2111, %r2109;
	add.s32 	%r2113, %r2112, %r502;
	shf.l.wrap.b32 	%r2114, %r2099, %r2099, 30;
	shf.l.wrap.b32 	%r2115, %r2099, %r2099, 19;
	xor.b32  	%r2116, %r2114, %r2115;
	shf.l.wrap.b32 	%r2117, %r2099, %r2099, 10;
	xor.b32  	%r2118, %r2116, %r2117;
	xor.b32  	%r2119, %r2073, %r2047;
	and.b32  	%r2120, %r2099, %r2119;
	and.b32  	%r2121, %r2073, %r2047;
	xor.b32  	%r2122, %r2120, %r2121;
	add.s32 	%r2123, %r2118, %r2122;
	add.s32 	%r2124, %r2113, %r2021;
	add.s32 	%r2125, %r2123, %r2113;
	shf.l.wrap.b32 	%r2126, %r2124, %r2124, 26;
	shf.l.wrap.b32 	%r2127, %r2124, %r2124, 21;
	xor.b32  	%r2128, %r2126, %r2127;
	shf.l.wrap.b32 	%r2129, %r2124, %r2124, 7;
	xor.b32  	%r2130, %r2128, %r2129;
	and.b32  	%r2131, %r2124, %r2098;
	not.b32 	%r2132, %r2124;
	and.b32  	%r2133, %r2072, %r2132;
	or.b32  	%r2134, %r2131, %r2133;
	ld.const.u32 	%r2135, [K+244];
	add.s32 	%r2136, %r2130, %r2134;
	add.s32 	%r2137, %r2136, %r2046;
	add.s32 	%r2138, %r2137, %r2135;
	add.s32 	%r2139, %r2138, %r515;
	shf.l.wrap.b32 	%r2140, %r2125, %r2125, 30;
	shf.l.wrap.b32 	%r2141, %r2125, %r2125, 19;
	xor.b32  	%r2142, %r2140, %r2141;
	shf.l.wrap.b32 	%r2143, %r2125, %r2125, 10;
	xor.b32  	%r2144, %r2142, %r2143;
	xor.b32  	%r2145, %r2099, %r2073;
	and.b32  	%r2146, %r2125, %r2145;
	and.b32  	%r2147, %r2099, %r2073;
	xor.b32  	%r2148, %r2146, %r2147;
	add.s32 	%r2149, %r2144, %r2148;
	add.s32 	%r2150, %r2139, %r2047;
	add.s32 	%r2151, %r2149, %r2139;
	shf.l.wrap.b32 	%r2152, %r2150, %r2150, 26;
	shf.l.wrap.b32 	%r2153, %r2150, %r2150, 21;
	xor.b32  	%r2154, %r2152, %r2153;
	shf.l.wrap.b32 	%r2155, %r2150, %r2150, 7;
	xor.b32  	%r2156, %r2154, %r2155;
	and.b32  	%r2157, %r2150, %r2124;
	not.b32 	%r2158, %r2150;
	and.b32  	%r2159, %r2098, %r2158;
	or.b32  	%r2160, %r2157, %r2159;
	ld.const.u32 	%r2161, [K+248];
	add.s32 	%r2162, %r2156, %r2160;
	add.s32 	%r2163, %r2162, %r2072;
	add.s32 	%r2164, %r2163, %r2161;
	add.s32 	%r2165, %r2164, %r528;
	shf.l.wrap.b32 	%r2166, %r2151, %r2151, 30;
	shf.l.wrap.b32 	%r2167, %r2151, %r2151, 19;
	xor.b32  	%r2168, %r2166, %r2167;
	shf.l.wrap.b32 	%r2169, %r2151, %r2151, 10;
	xor.b32  	%r2170, %r2168, %r2169;
	xor.b32  	%r2171, %r2125, %r2099;
	and.b32  	%r2172, %r2151, %r2171;
	and.b32  	%r2173, %r2125, %r2099;
	xor.b32  	%r2174, %r2172, %r2173;
	add.s32 	%r2175, %r2170, %r2174;
	add.s32 	%r2176, %r2165, %r2073;
	add.s32 	%r2177, %r2175, %r2165;
	shf.l.wrap.b32 	%r2178, %r2176, %r2176, 26;
	shf.l.wrap.b32 	%r2179, %r2176, %r2176, 21;
	xor.b32  	%r2180, %r2178, %r2179;
	shf.l.wrap.b32 	%r2181, %r2176, %r2176, 7;
	xor.b32  	%r2182, %r2180, %r2181;
	and.b32  	%r2183, %r2176, %r2150;
	not.b32 	%r2184, %r2176;
	and.b32  	%r2185, %r2124, %r2184;
	or.b32  	%r2186, %r2183, %r2185;
	ld.const.u32 	%r2187, [K+252];
	add.s32 	%r2188, %r2182, %r2186;
	add.s32 	%r2189, %r2188, %r2098;
	add.s32 	%r2190, %r2189, %r2187;
	add.s32 	%r2191, %r2190, %r541;
	shf.l.wrap.b32 	%r2192, %r2177, %r2177, 30;
	shf.l.wrap.b32 	%r2193, %r2177, %r2177, 19;
	xor.b32  	%r2194, %r2192, %r2193;
	shf.l.wrap.b32 	%r2195, %r2177, %r2177, 10;
	xor.b32  	%r2196, %r2194, %r2195;
	xor.b32  	%r2197, %r2151, %r2125;
	and.b32  	%r2198, %r2177, %r2197;
	and.b32  	%r2199, %r2151, %r2125;
	xor.b32  	%r2200, %r2198, %r2199;
	add.s32 	%r2201, %r2196, %r2200;
	add.s32 	%r2202, %r2191, %r2099;
	add.s32 	%r2203, %r2201, %r2191;
	add.s32 	%r2204, %r542, %r2203;
	add.s32 	%r2205, %r543, %r2177;
	add.s32 	%r2206, %r544, %r2151;
	add.s32 	%r2207, %r545, %r2125;
	add.s32 	%r2208, %r546, %r2202;
	add.s32 	%r2209, %r547, %r2176;
	add.s32 	%r2210, %r548, %r2150;
	add.s32 	%r2211, %r549, %r2124;
	shf.l.wrap.b32 	%r2212, %r2205, %r2205, 25;
	shf.l.wrap.b32 	%r2213, %r2205, %r2205, 14;
	xor.b32  	%r2214, %r2212, %r2213;
	shr.u32 	%r2215, %r2205, 3;
	xor.b32  	%r2216, %r2214, %r2215;
	add.s32 	%r2217, %r2216, %r2204;
	shf.l.wrap.b32 	%r2218, %r2206, %r2206, 25;
	shf.l.wrap.b32 	%r2219, %r2206, %r2206, 14;
	xor.b32  	%r2220, %r2218, %r2219;
	shr.u32 	%r2221, %r2206, 3;
	xor.b32  	%r2222, %r2220, %r2221;
	add.s32 	%r2223, %r2222, %r2205;
	add.s32 	%r2224, %r2223, 10485760;
	shf.l.wrap.b32 	%r2225, %r2207, %r2207, 25;
	shf.l.wrap.b32 	%r2226, %r2207, %r2207, 14;
	xor.b32  	%r2227, %r2225, %r2226;
	shr.u32 	%r2228, %r2207, 3;
	xor.b32  	%r2229, %r2227, %r2228;
	shf.l.wrap.b32 	%r2230, %r2217, %r2217, 15;
	shf.l.wrap.b32 	%r2231, %r2217, %r2217, 13;
	xor.b32  	%r2232, %r2230, %r2231;
	shr.u32 	%r2233, %r2217, 10;
	xor.b32  	%r2234, %r2232, %r2233;
	add.s32 	%r2235, %r2229, %r2206;
	add.s32 	%r2236, %r2235, %r2234;
	shf.l.wrap.b32 	%r2237, %r2208, %r2208, 25;
	shf.l.wrap.b32 	%r2238, %r2208, %r2208, 14;
	xor.b32  	%r2239, %r2237, %r2238;
	shr.u32 	%r2240, %r2208, 3;
	xor.b32  	%r2241, %r2239, %r2240;
	shf.l.wrap.b32 	%r2242, %r2224, %r2224, 15;
	shf.l.wrap.b32 	%r2243, %r2224, %r2224, 13;
	xor.b32  	%r2244, %r2242, %r2243;
	shr.u32 	%r2245, %r2224, 10;
	xor.b32  	%r2246, %r2244, %r2245;
	add.s32 	%r2247, %r2241, %r2207;
	add.s32 	%r2248, %r2247, %r2246;
	shf.l.wrap.b32 	%r2249, %r2209, %r2209, 25;
	shf.l.wrap.b32 	%r2250, %r2209, %r2209, 14;
	xor.b32  	%r2251, %r2249, %r2250;
	shr.u32 	%r2252, %r2209, 3;
	xor.b32  	%r2253, %r2251, %r2252;
	shf.l.wrap.b32 	%r2254, %r2236, %r2236, 15;
	shf.l.wrap.b32 	%r2255, %r2236, %r2236, 13;
	xor.b32  	%r2256, %r2254, %r2255;
	shr.u32 	%r2257, %r2236, 10;
	xor.b32  	%r2258, %r2256, %r2257;
	add.s32 	%r2259, %r2253, %r2208;
	add.s32 	%r2260, %r2259, %r2258;
	shf.l.wrap.b32 	%r2261, %r2210, %r2210, 25;
	shf.l.wrap.b32 	%r2262, %r2210, %r2210, 14;
	xor.b32  	%r2263, %r2261, %r2262;
	shr.u32 	%r2264, %r2210, 3;
	xor.b32  	%r2265, %r2263, %r2264;
	shf.l.wrap.b32 	%r2266, %r2248, %r2248, 15;
	shf.l.wrap.b32 	%r2267, %r2248, %r2248, 13;
	xor.b32  	%r2268, %r2266, %r2267;
	shr.u32 	%r2269, %r2248, 10;
	xor.b32  	%r2270, %r2268, %r2269;
	add.s32 	%r2271, %r2265, %r2209;
	add.s32 	%r2272, %r2271, %r2270;
	shf.l.wrap.b32 	%r2273, %r2211, %r2211, 25;
	shf.l.wrap.b32 	%r2274, %r2211, %r2211, 14;
	xor.b32  	%r2275, %r2273, %r2274;
	shr.u32 	%r2276, %r2211, 3;
	xor.b32  	%r2277, %r2275, %r2276;
	shf.l.wrap.b32 	%r2278, %r2260, %r2260, 15;
	shf.l.wrap.b32 	%r2279, %r2260, %r2260, 13;
	xor.b32  	%r2280, %r2278, %r2279;
	shr.u32 	%r2281, %r2260, 10;
	xor.b32  	%r2282, %r2280, %r2281;
	add.s32 	%r2283, %r2277, %r2210;
	add.s32 	%r2284, %r2283, %r2282;
	add.s32 	%r2285, %r2284, 256;
	shf.l.wrap.b32 	%r2286, %r2272, %r2272, 15;
	shf.l.wrap.b32 	%r2287, %r2272, %r2272, 13;
	xor.b32  	%r2288, %r2286, %r2287;
	shr.u32 	%r2289, %r2272, 10;
	xor.b32  	%r2290, %r2288, %r2289;
	add.s32 	%r2291, %r2211, %r2217;
	add.s32 	%r2292, %r2291, %r2290;
	add.s32 	%r2293, %r2292, 285220864;
	shf.l.wrap.b32 	%r2294, %r2285, %r2285, 15;
	shf.l.wrap.b32 	%r2295, %r2285, %r2285, 13;
	xor.b32  	%r2296, %r2294, %r2295;
	shr.u32 	%r2297, %r2285, 10;
	xor.b32  	%r2298, %r2296, %r2297;
	add.s32 	%r2299, %r2223, %r2298;
	add.s32 	%r2300, %r2299, -2136997888;
	shf.l.wrap.b32 	%r2301, %r2293, %r2293, 15;
	shf.l.wrap.b32 	%r2302, %r2293, %r2293, 13;
	xor.b32  	%r2303, %r2301, %r2302;
	shr.u32 	%r2304, %r2293, 10;
	xor.b32  	%r2305, %r2303, %r2304;
	add.s32 	%r2306, %r2236, %r2305;
	shf.l.wrap.b32 	%r2307, %r2300, %r2300, 15;
	shf.l.wrap.b32 	%r2308, %r2300, %r2300, 13;
	xor.b32  	%r2309, %r2307, %r2308;
	shr.u32 	%r2310, %r2300, 10;
	xor.b32  	%r2311, %r2309, %r2310;
	add.s32 	%r2312, %r2248, %r2311;
	shf.l.wrap.b32 	%r2313, %r2306, %r2306, 15;
	shf.l.wrap.b32 	%r2314, %r2306, %r2306, 13;
	xor.b32  	%r2315, %r2313, %r2314;
	shr.u32 	%r2316, %r2306, 10;
	xor.b32  	%r2317, %r2315, %r2316;
	add.s32 	%r2318, %r2260, %r2317;
	shf.l.wrap.b32 	%r2319, %r2312, %r2312, 15;
	shf.l.wrap.b32 	%r2320, %r2312, %r2312, 13;
	xor.b32  	%r2321, %r2319, %r2320;
	shr.u32 	%r2322, %r2312, 10;
	xor.b32  	%r2323, %r2321, %r2322;
	add.s32 	%r2324, %r2272, %r2323;
	shf.l.wrap.b32 	%r2325, %r2318, %r2318, 15;
	shf.l.wrap.b32 	%r2326, %r2318, %r2318, 13;
	xor.b32  	%r2327, %r2325, %r2326;
	shr.u32 	%r2328, %r2318, 10;
	xor.b32  	%r2329, %r2327, %r2328;
	add.s32 	%r2330, %r2285, %r2329;
	shf.l.wrap.b32 	%r2331, %r2324, %r2324, 15;
	shf.l.wrap.b32 	%r2332, %r2324, %r2324, 13;
	xor.b32  	%r2333, %r2331, %r2332;
	shr.u32 	%r2334, %r2324, 10;
	xor.b32  	%r2335, %r2333, %r2334;
	add.s32 	%r2336, %r2293, %r2335;
	add.s32 	%r2337, %r2336, 4194338;
	shf.l.wrap.b32 	%r2338, %r2217, %r2217, 25;
	shf.l.wrap.b32 	%r2339, %r2217, %r2217, 14;
	xor.b32  	%r2340, %r2338, %r2339;
	shr.u32 	%r2341, %r2217, 3;
	xor.b32  	%r2342, %r2340, %r2341;
	shf.l.wrap.b32 	%r2343, %r2330, %r2330, 15;
	shf.l.wrap.b32 	%r2344, %r2330, %r2330, 13;
	xor.b32  	%r2345, %r2343, %r2344;
	shr.u32 	%r2346, %r2330, 10;
	xor.b32  	%r2347, %r2345, %r2346;
	add.s32 	%r2348, %r2342, %r2300;
	add.s32 	%r2349, %r2348, %r2347;
	add.s32 	%r2350, %r2349, 256;
	shf.l.wrap.b32 	%r2351, %r2224, %r2224, 25;
	shf.l.wrap.b32 	%r2352, %r2224, %r2224, 14;
	xor.b32  	%r2353, %r2351, %r2352;
	shr.u32 	%r2354, %r2224, 3;
	xor.b32  	%r2355, %r2353, %r2354;
	shf.l.wrap.b32 	%r2356, %r2337, %r2337, 15;
	shf.l.wrap.b32 	%r2357, %r2337, %r2337, 13;
	xor.b32  	%r2358, %r2356, %r2357;
	shr.u32 	%r2359, %r2337, 10;
	xor.b32  	%r2360, %r2358, %r2359;
	add.s32 	%r2361, %r2355, %r2217;
	add.s32 	%r2362, %r2361, %r2306;
	add.s32 	%r2363, %r2362, %r2360;
	shf.l.wrap.b32 	%r2364, %r2236, %r2236, 25;
	shf.l.wrap.b32 	%r2365, %r2236, %r2236, 14;
	xor.b32  	%r2366, %r2364, %r2365;
	shr.u32 	%r2367, %r2236, 3;
	xor.b32  	%r2368, %r2366, %r2367;
	shf.l.wrap.b32 	%r2369, %r2350, %r2350, 15;
	shf.l.wrap.b32 	%r2370, %r2350, %r2350, 13;
	xor.b32  	%r2371, %r2369, %r2370;
	shr.u32 	%r2372, %r2350, 10;
	xor.b32  	%r2373, %r2371, %r2372;
	add.s32 	%r2374, %r2368, %r2224;
	add.s32 	%r2375, %r2374, %r2312;
	add.s32 	%r2376, %r2375, %r2373;
	shf.l.wrap.b32 	%r2377, %r2248, %r2248, 25;
	shf.l.wrap.b32 	%r2378, %r2248, %r2248, 14;
	xor.b32  	%r2379, %r2377, %r2378;
	shr.u32 	%r2380, %r2248, 3;
	xor.b32  	%r2381, %r2379, %r2380;
	shf.l.wrap.b32 	%r2382, %r2363, %r2363, 15;
	shf.l.wrap.b32 	%r2383, %r2363, %r2363, 13;
	xor.b32  	%r2384, %r2382, %r2383;
	shr.u32 	%r2385, %r2363, 10;
	xor.b32  	%r2386, %r2384, %r2385;
	add.s32 	%r2387, %r2381, %r2236;
	add.s32 	%r2388, %r2387, %r2318;
	add.s32 	%r2389, %r2388, %r2386;
	shf.l.wrap.b32 	%r2390, %r2260, %r2260, 25;
	shf.l.wrap.b32 	%r2391, %r2260, %r2260, 14;
	xor.b32  	%r2392, %r2390, %r2391;
	shr.u32 	%r2393, %r2260, 3;
	xor.b32  	%r2394, %r2392, %r2393;
	shf.l.wrap.b32 	%r2395, %r2376, %r2376, 15;
	shf.l.wrap.b32 	%r2396, %r2376, %r2376, 13;
	xor.b32  	%r2397, %r2395, %r2396;
	shr.u32 	%r2398, %r2376, 10;
	xor.b32  	%r2399, %r2397, %r2398;
	add.s32 	%r2400, %r2394, %r2248;
	add.s32 	%r2401, %r2400, %r2324;
	add.s32 	%r2402, %r2401, %r2399;
	shf.l.wrap.b32 	%r2403, %r2272, %r2272, 25;
	shf.l.wrap.b32 	%r2404, %r2272, %r2272, 14;
	xor.b32  	%r2405, %r2403, %r2404;
	shr.u32 	%r2406, %r2272, 3;
	xor.b32  	%r2407, %r2405, %r2406;
	shf.l.wrap.b32 	%r2408, %r2389, %r2389, 15;
	shf.l.wrap.b32 	%r2409, %r2389, %r2389, 13;
	xor.b32  	%r2410, %r2408, %r2409;
	shr.u32 	%r2411, %r2389, 10;
	xor.b32  	%r2412, %r2410, %r2411;
	add.s32 	%r2413, %r2407, %r2260;
	add.s32 	%r2414, %r2413, %r2330;
	add.s32 	%r2415, %r2414, %r2412;
	shf.l.wrap.b32 	%r2416, %r2285, %r2285, 25;
	shf.l.wrap.b32 	%r2417, %r2285, %r2285, 14;
	xor.b32  	%r2418, %r2416, %r2417;
	shr.u32 	%r2419, %r2285, 3;
	xor.b32  	%r2420, %r2418, %r2419;
	shf.l.wrap.b32 	%r2421, %r2402, %r2402, 15;
	shf.l.wrap.b32 	%r2422, %r2402, %r2402, 13;
	xor.b32  	%r2423, %r2421, %r2422;
	shr.u32 	%r2424, %r2402, 10;
	xor.b32  	%r2425, %r2423, %r2424;
	add.s32 	%r2426, %r2420, %r2272;
	add.s32 	%r2427, %r2426, %r2337;
	add.s32 	%r2428, %r2427, %r2425;
	shf.l.wrap.b32 	%r2429, %r2293, %r2293, 25;
	shf.l.wrap.b32 	%r2430, %r2293, %r2293, 14;
	xor.b32  	%r2431, %r2429, %r2430;
	shr.u32 	%r2432, %r2293, 3;
	xor.b32  	%r2433, %r2431, %r2432;
	shf.l.wrap.b32 	%r2434, %r2415, %r2415, 15;
	shf.l.wrap.b32 	%r2435, %r2415, %r2415, 13;
	xor.b32  	%r2436, %r2434, %r2435;
	shr.u32 	%r2437, %r2415, 10;
	xor.b32  	%r2438, %r2436, %r2437;
	add.s32 	%r2439, %r2433, %r2285;
	add.s32 	%r2440, %r2439, %r2350;
	add.s32 	%r2441, %r2440, %r2438;
	shf.l.wrap.b32 	%r2442, %r2300, %r2300, 25;
	shf.l.wrap.b32 	%r2443, %r2300, %r2300, 14;
	xor.b32  	%r2444, %r2442, %r2443;
	shr.u32 	%r2445, %r2300, 3;
	xor.b32  	%r2446, %r2444, %r2445;
	shf.l.wrap.b32 	%r2447, %r2428, %r2428, 15;
	shf.l.wrap.b32 	%r2448, %r2428, %r2428, 13;
	xor.b32  	%r2449, %r2447, %r2448;
	shr.u32 	%r2450, %r2428, 10;
	xor.b32  	%r2451, %r2449, %r2450;
	add.s32 	%r2452, %r2446, %r2293;
	add.s32 	%r2453, %r2452, %r2363;
	add.s32 	%r2454, %r2453, %r2451;
	shf.l.wrap.b32 	%r2455, %r2306, %r2306, 25;
	shf.l.wrap.b32 	%r2456, %r2306, %r2306, 14;
	xor.b32  	%r2457, %r2455, %r2456;
	shr.u32 	%r2458, %r2306, 3;
	xor.b32  	%r2459, %r2457, %r2458;
	shf.l.wrap.b32 	%r2460, %r2441, %r2441, 15;
	shf.l.wrap.b32 	%r2461, %r2441, %r2441, 13;
	xor.b32  	%r2462, %r2460, %r2461;
	shr.u32 	%r2463, %r2441, 10;
	xor.b32  	%r2464, %r2462, %r2463;
	add.s32 	%r2465, %r2459, %r2300;
	add.s32 	%r2466, %r2465, %r2376;
	add.s32 	%r2467, %r2466, %r2464;
	shf.l.wrap.b32 	%r2468, %r2312, %r2312, 25;
	shf.l.wrap.b32 	%r2469, %r2312, %r2312, 14;
	xor.b32  	%r2470, %r2468, %r2469;
	shr.u32 	%r2471, %r2312, 3;
	xor.b32  	%r2472, %r2470, %r2471;
	shf.l.wrap.b32 	%r2473, %r2454, %r2454, 15;
	shf.l.wrap.b32 	%r2474, %r2454, %r2454, 13;
	xor.b32  	%r2475, %r2473, %r2474;
	shr.u32 	%r2476, %r2454, 10;
	xor.b32  	%r2477, %r2475, %r2476;
	add.s32 	%r2478, %r2472, %r2306;
	add.s32 	%r2479, %r2478, %r2389;
	add.s32 	%r2480, %r2479, %r2477;
	shf.l.wrap.b32 	%r2481, %r2318, %r2318, 25;
	shf.l.wrap.b32 	%r2482, %r2318, %r2318, 14;
	xor.b32  	%r2483, %r2481, %r2482;
	shr.u32 	%r2484, %r2318, 3;
	xor.b32  	%r2485, %r2483, %r2484;
	shf.l.wrap.b32 	%r2486, %r2467, %r2467, 15;
	shf.l.wrap.b32 	%r2487, %r2467, %r2467, 13;
	xor.b32  	%r2488, %r2486, %r2487;
	shr.u32 	%r2489, %r2467, 10;
	xor.b32  	%r2490, %r2488, %r2489;
	add.s32 	%r2491, %r2485, %r2312;
	add.s32 	%r2492, %r2491, %r2402;
	add.s32 	%r2493, %r2492, %r2490;
	shf.l.wrap.b32 	%r2494, %r2324, %r2324, 25;
	shf.l.wrap.b32 	%r2495, %r2324, %r2324, 14;
	xor.b32  	%r2496, %r2494, %r2495;
	shr.u32 	%r2497, %r2324, 3;
	xor.b32  	%r2498, %r2496, %r2497;
	shf.l.wrap.b32 	%r2499, %r2480, %r2480, 15;
	shf.l.wrap.b32 	%r2500, %r2480, %r2480, 13;
	xor.b32  	%r2501, %r2499, %r2500;
	shr.u32 	%r2502, %r2480, 10;
	xor.b32  	%r2503, %r2501, %r2502;
	add.s32 	%r2504, %r2498, %r2318;
	add.s32 	%r2505, %r2504, %r2415;
	add.s32 	%r2506, %r2505, %r2503;
	shf.l.wrap.b32 	%r2507, %r2330, %r2330, 25;
	shf.l.wrap.b32 	%r2508, %r2330, %r2330, 14;
	xor.b32  	%r2509, %r2507, %r2508;
	shr.u32 	%r2510, %r2330, 3;
	xor.b32  	%r2511, %r2509, %r2510;
	shf.l.wrap.b32 	%r2512, %r2493, %r2493, 15;
	shf.l.wrap.b32 	%r2513, %r2493, %r2493, 13;
	xor.b32  	%r2514, %r2512, %r2513;
	shr.u32 	%r2515, %r2493, 10;
	xor.b32  	%r2516, %r2514, %r2515;
	add.s32 	%r2517, %r2511, %r2324;
	add.s32 	%r2518, %r2517, %r2428;
	add.s32 	%r2519, %r2518, %r2516;
	shf.l.wrap.b32 	%r2520, %r2337, %r2337, 25;
	shf.l.wrap.b32 	%r2521, %r2337, %r2337, 14;
	xor.b32  	%r2522, %r2520, %r2521;
	shr.u32 	%r2523, %r2337, 3;
	xor.b32  	%r2524, %r2522, %r2523;
	shf.l.wrap.b32 	%r2525, %r2506, %r2506, 15;
	shf.l.wrap.b32 	%r2526, %r2506, %r2506, 13;
	xor.b32  	%r2527, %r2525, %r2526;
	shr.u32 	%r2528, %r2506, 10;
	xor.b32  	%r2529, %r2527, %r2528;
	add.s32 	%r2530, %r2524, %r2330;
	add.s32 	%r2531, %r2530, %r2441;
	add.s32 	%r2532, %r2531, %r2529;
	shf.l.wrap.b32 	%r2533, %r2350, %r2350, 25;
	shf.l.wrap.b32 	%r2534, %r2350, %r2350, 14;
	xor.b32  	%r2535, %r2533, %r2534;
	shr.u32 	%r2536, %r2350, 3;
	xor.b32  	%r2537, %r2535, %r2536;
	shf.l.wrap.b32 	%r2538, %r2519, %r2519, 15;
	shf.l.wrap.b32 	%r2539, %r2519, %r2519, 13;
	xor.b32  	%r2540, %r2538, %r2539;
	shr.u32 	%r2541, %r2519, 10;
	xor.b32  	%r2542, %r2540, %r2541;
	add.s32 	%r2543, %r2537, %r2337;
	add.s32 	%r2544, %r2543, %r2454;
	add.s32 	%r2545, %r2544, %r2542;
	shf.l.wrap.b32 	%r2546, %r2363, %r2363, 25;
	shf.l.wrap.b32 	%r2547, %r2363, %r2363, 14;
	xor.b32  	%r2548, %r2546, %r2547;
	shr.u32 	%r2549, %r2363, 3;
	xor.b32  	%r2550, %r2548, %r2549;
	shf.l.wrap.b32 	%r2551, %r2532, %r2532, 15;
	shf.l.wrap.b32 	%r2552, %r2532, %r2532, 13;
	xor.b32  	%r2553, %r2551, %r2552;
	shr.u32 	%r2554, %r2532, 10;
	xor.b32  	%r2555, %r2553, %r2554;
	add.s32 	%r2556, %r2550, %r2350;
	add.s32 	%r2557, %r2556, %r2467;
	add.s32 	%r2558, %r2557, %r2555;
	shf.l.wrap.b32 	%r2559, %r2376, %r2376, 25;
	shf.l.wrap.b32 	%r2560, %r2376, %r2376, 14;
	xor.b32  	%r2561, %r2559, %r2560;
	shr.u32 	%r2562, %r2376, 3;
	xor.b32  	%r2563, %r2561, %r2562;
	shf.l.wrap.b32 	%r2564, %r2545, %r2545, 15;
	shf.l.wrap.b32 	%r2565, %r2545, %r2545, 13;
	xor.b32  	%r2566, %r2564, %r2565;
	shr.u32 	%r2567, %r2545, 10;
	xor.b32  	%r2568, %r2566, %r2567;
	add.s32 	%r2569, %r2563, %r2363;
	add.s32 	%r2570, %r2569, %r2480;
	add.s32 	%r2571, %r2570, %r2568;
	shf.l.wrap.b32 	%r2572, %r2389, %r2389, 25;
	shf.l.wrap.b32 	%r2573, %r2389, %r2389, 14;
	xor.b32  	%r2574, %r2572, %r2573;
	shr.u32 	%r2575, %r2389, 3;
	xor.b32  	%r2576, %r2574, %r2575;
	shf.l.wrap.b32 	%r2577, %r2558, %r2558, 15;
	shf.l.wrap.b32 	%r2578, %r2558, %r2558, 13;
	xor.b32  	%r2579, %r2577, %r2578;
	shr.u32 	%r2580, %r2558, 10;
	xor.b32  	%r2581, %r2579, %r2580;
	add.s32 	%r2582, %r2576, %r2376;
	add.s32 	%r2583, %r2582, %r2493;
	add.s32 	%r2584, %r2583, %r2581;
	shf.l.wrap.b32 	%r2585, %r2402, %r2402, 25;
	shf.l.wrap.b32 	%r2586, %r2402, %r2402, 14;
	xor.b32  	%r2587, %r2585, %r2586;
	shr.u32 	%r2588, %r2402, 3;
	xor.b32  	%r2589, %r2587, %r2588;
	shf.l.wrap.b32 	%r2590, %r2571, %r2571, 15;
	shf.l.wrap.b32 	%r2591, %r2571, %r2571, 13;
	xor.b32  	%r2592, %r2590, %r2591;
	shr.u32 	%r2593, %r2571, 10;
	xor.b32  	%r2594, %r2592, %r2593;
	add.s32 	%r2595, %r2589, %r2389;
	add.s32 	%r2596, %r2595, %r2506;
	add.s32 	%r2597, %r2596, %r2594;
	shf.l.wrap.b32 	%r2598, %r2415, %r2415, 25;
	shf.l.wrap.b32 	%r2599, %r2415, %r2415, 14;
	xor.b32  	%r2600, %r2598, %r2599;
	shr.u32 	%r2601, %r2415, 3;
	xor.b32  	%r2602, %r2600, %r2601;
	shf.l.wrap.b32 	%r2603, %r2584, %r2584, 15;
	shf.l.wrap.b32 	%r2604, %r2584, %r2584, 13;
	xor.b32  	%r2605, %r2603, %r2604;
	shr.u32 	%r2606, %r2584, 10;
	xor.b32  	%r2607, %r2605, %r2606;
	add.s32 	%r2608, %r2602, %r2402;
	add.s32 	%r2609, %r2608, %r2519;
	add.s32 	%r2610, %r2609, %r2607;
	shf.l.wrap.b32 	%r2611, %r2428, %r2428, 25;
	shf.l.wrap.b32 	%r2612, %r2428, %r2428, 14;
	xor.b32  	%r2613, %r2611, %r2612;
	shr.u32 	%r2614, %r2428, 3;
	xor.b32  	%r2615, %r2613, %r2614;
	shf.l.wrap.b32 	%r2616, %r2597, %r2597, 15;
	shf.l.wrap.b32 	%r2617, %r2597, %r2597, 13;
	xor.b32  	%r2618, %r2616, %r2617;
	shr.u32 	%r2619, %r2597, 10;
	xor.b32  	%r2620, %r2618, %r2619;
	add.s32 	%r2621, %r2615, %r2415;
	add.s32 	%r2622, %r2621, %r2532;
	add.s32 	%r2623, %r2622, %r2620;
	shf.l.wrap.b32 	%r2624, %r2441, %r2441, 25;
	shf.l.wrap.b32 	%r2625, %r2441, %r2441, 14;
	xor.b32  	%r2626, %r2624, %r2625;
	shr.u32 	%r2627, %r2441, 3;
	xor.b32  	%r2628, %r2626, %r2627;
	shf.l.wrap.b32 	%r2629, %r2610, %r2610, 15;
	shf.l.wrap.b32 	%r2630, %r2610, %r2610, 13;
	xor.b32  	%r2631, %r2629, %r2630;
	shr.u32 	%r2632, %r2610, 10;
	xor.b32  	%r2633, %r2631, %r2632;
	add.s32 	%r2634, %r2628, %r2428;
	add.s32 	%r2635, %r2634, %r2545;
	add.s32 	%r2636, %r2635, %r2633;
	shf.l.wrap.b32 	%r2637, %r2454, %r2454, 25;
	shf.l.wrap.b32 	%r2638, %r2454, %r2454, 14;
	xor.b32  	%r2639, %r2637, %r2638;
	shr.u32 	%r2640, %r2454, 3;
	xor.b32  	%r2641, %r2639, %r2640;
	shf.l.wrap.b32 	%r2642, %r2623, %r2623, 15;
	shf.l.wrap.b32 	%r2643, %r2623, %r2623, 13;
	xor.b32  	%r2644, %r2642, %r2643;
	shr.u32 	%r2645, %r2623, 10;
	xor.b32  	%r2646, %r2644, %r2645;
	add.s32 	%r2647, %r2641, %r2441;
	add.s32 	%r2648, %r2647, %r2558;
	add.s32 	%r2649, %r2648, %r2646;
	shf.l.wrap.b32 	%r2650, %r2467, %r2467, 25;
	shf.l.wrap.b32 	%r2651, %r2467, %r2467, 14;
	xor.b32  	%r2652, %r2650, %r2651;
	shr.u32 	%r2653, %r2467, 3;
	xor.b32  	%r2654, %r2652, %r2653;
	shf.l.wrap.b32 	%r2655, %r2636, %r2636, 15;
	shf.l.wrap.b32 	%r2656, %r2636, %r2636, 13;
	xor.b32  	%r2657, %r2655, %r2656;
	shr.u32 	%r2658, %r2636, 10;
	xor.b32  	%r2659, %r2657, %r2658;
	add.s32 	%r2660, %r2654, %r2454;
	add.s32 	%r2661, %r2660, %r2571;
	add.s32 	%r2662, %r2661, %r2659;
	shf.l.wrap.b32 	%r2663, %r2480, %r2480, 25;
	shf.l.wrap.b32 	%r2664, %r2480, %r2480, 14;
	xor.b32  	%r2665, %r2663, %r2664;
	shr.u32 	%r2666, %r2480, 3;
	xor.b32  	%r2667, %r2665, %r2666;
	shf.l.wrap.b32 	%r2668, %r2649, %r2649, 15;
	shf.l.wrap.b32 	%r2669, %r2649, %r2649, 13;
	xor.b32  	%r2670, %r2668, %r2669;
	shr.u32 	%r2671, %r2649, 10;
	xor.b32  	%r2672, %r2670, %r2671;
	add.s32 	%r2673, %r2667, %r2467;
	add.s32 	%r2674, %r2673, %r2584;
	add.s32 	%r2675, %r2674, %r2672;
	shf.l.wrap.b32 	%r2676, %r2493, %r2493, 25;
	shf.l.wrap.b32 	%r2677, %r2493, %r2493, 14;
	xor.b32  	%r2678, %r2676, %r2677;
	shr.u32 	%r2679, %r2493, 3;
	xor.b32  	%r2680, %r2678, %r2679;
	shf.l.wrap.b32 	%r2681, %r2662, %r2662, 15;
	shf.l.wrap.b32 	%r2682, %r2662, %r2662, 13;
	xor.b32  	%r2683, %r2681, %r2682;
	shr.u32 	%r2684, %r2662, 10;
	xor.b32  	%r2685, %r2683, %r2684;
	add.s32 	%r2686, %r2680, %r2480;
	add.s32 	%r2687, %r2686, %r2597;
	add.s32 	%r2688, %r2687, %r2685;
	shf.l.wrap.b32 	%r2689, %r2506, %r2506, 25;
	shf.l.wrap.b32 	%r2690, %r2506, %r2506, 14;
	xor.b32  	%r2691, %r2689, %r2690;
	shr.u32 	%r2692, %r2506, 3;
	xor.b32  	%r2693, %r2691, %r2692;
	shf.l.wrap.b32 	%r2694, %r2675, %r2675, 15;
	shf.l.wrap.b32 	%r2695, %r2675, %r2675, 13;
	xor.b32  	%r2696, %r2694, %r2695;
	shr.u32 	%r2697, %r2675, 10;
	xor.b32  	%r2698, %r2696, %r2697;
	add.s32 	%r2699, %r2693, %r2493;
	add.s32 	%r2700, %r2699, %r2610;
	add.s32 	%r2701, %r2700, %r2698;
	shf.l.wrap.b32 	%r2702, %r2519, %r2519, 25;
	shf.l.wrap.b32 	%r2703, %r2519, %r2519, 14;
	xor.b32  	%r2704, %r2702, %r2703;
	shr.u32 	%r2705, %r2519, 3;
	xor.b32  	%r2706, %r2704, %r2705;
	shf.l.wrap.b32 	%r2707, %r2688, %r2688, 15;
	shf.l.wrap.b32 	%r2708, %r2688, %r2688, 13;
	xor.b32  	%r2709, %r2707, %r2708;
	shr.u32 	%r2710, %r2688, 10;
	xor.b32  	%r2711, %r2709, %r2710;
	add.s32 	%r2712, %r2706, %r2506;
	add.s32 	%r2713, %r2712, %r2623;
	add.s32 	%r2714, %r2713, %r2711;
	shf.l.wrap.b32 	%r2715, %r2532, %r2532, 25;
	shf.l.wrap.b32 	%r2716, %r2532, %r2532, 14;
	xor.b32  	%r2717, %r2715, %r2716;
	shr.u32 	%r2718, %r2532, 3;
	xor.b32  	%r2719, %r2717, %r2718;
	shf.l.wrap.b32 	%r2720, %r2701, %r2701, 15;
	shf.l.wrap.b32 	%r2721, %r2701, %r2701, 13;
	xor.b32  	%r2722, %r2720, %r2721;
	shr.u32 	%r2723, %r2701, 10;
	xor.b32  	%r2724, %r2722, %r2723;
	add.s32 	%r2725, %r2719, %r2519;
	add.s32 	%r2726, %r2725, %r2636;
	add.s32 	%r2727, %r2726, %r2724;
	shf.l.wrap.b32 	%r2728, %r2545, %r2545, 25;
	shf.l.wrap.b32 	%r2729, %r2545, %r2545, 14;
	xor.b32  	%r2730, %r2728, %r2729;
	shr.u32 	%r2731, %r2545, 3;
	xor.b32  	%r2732, %r2730, %r2731;
	shf.l.wrap.b32 	%r2733, %r2714, %r2714, 15;
	shf.l.wrap.b32 	%r2734, %r2714, %r2714, 13;
	xor.b32  	%r2735, %r2733, %r2734;
	shr.u32 	%r2736, %r2714, 10;
	xor.b32  	%r2737, %r2735, %r2736;
	add.s32 	%r2738, %r2732, %r2532;
	add.s32 	%r2739, %r2738, %r2649;
	add.s32 	%r2740, %r2739, %r2737;
	shf.l.wrap.b32 	%r2741, %r2558, %r2558, 25;
	shf.l.wrap.b32 	%r2742, %r2558, %r2558, 14;
	xor.b32  	%r2743, %r2741, %r2742;
	shr.u32 	%r2744, %r2558, 3;
	xor.b32  	%r2745, %r2743, %r2744;
	shf.l.wrap.b32 	%r2746, %r2727, %r2727, 15;
	shf.l.wrap.b32 	%r2747, %r2727, %r2727, 13;
	xor.b32  	%r2748, %r2746, %r2747;
	shr.u32 	%r2749, %r2727, 10;
	xor.b32  	%r2750, %r2748, %r2749;
	add.s32 	%r2751, %r2745, %r2545;
	add.s32 	%r2752, %r2751, %r2662;
	add.s32 	%r2753, %r2752, %r2750;
	add.s32 	%r2754, %r559, %r2204;
	add.s32 	%r2755, %r2754, 1446884106;
	add.s32 	%r2756, %r2754, -1182902091;
	shf.l.wrap.b32 	%r2757, %r2755, %r2755, 26;
	shf.l.wrap.b32 	%r2758, %r2755, %r2755, 21;
	xor.b32  	%r2759, %r2757, %r2758;
	shf.l.wrap.b32 	%r2760, %r2755, %r2755, 7;
	xor.b32  	%r2761, %r2759, %r2760;
	and.b32  	%r2762, %r2755, 1359893119;
	sub.s32 	%r2763, -1446884107, %r2754;
	and.b32  	%r2764, %r2763, -1694144372;
	or.b32  	%r2765, %r2762, %r2764;
	add.s32 	%r2766, %r2761, %r2765;
	add.s32 	%r2767, %r2766, %r585;
	add.s32 	%r2768, %r2767, %r2205;
	shf.l.wrap.b32 	%r2769, %r2756, %r2756, 30;
	shf.l.wrap.b32 	%r2770, %r2756, %r2756, 19;
	xor.b32  	%r2771, %r2769, %r2770;
	shf.l.wrap.b32 	%r2772, %r2756, %r2756, 10;
	xor.b32  	%r2773, %r2771, %r2772;
	and.b32  	%r2774, %r2756, -781301534;
	add.s32 	%r2775, %r2773, %r2774;
	add.s32 	%r2776, %r2768, %r2775;
	add.s32 	%r2777, %r2768, 1542638877;
	add.s32 	%r2778, %r2776, 1233485744;
	shf.l.wrap.b32 	%r2779, %r2777, %r2777, 26;
	shf.l.wrap.b32 	%r2780, %r2777, %r2777, 21;
	xor.b32  	%r2781, %r2779, %r2780;
	shf.l.wrap.b32 	%r2782, %r2777, %r2777, 7;
	xor.b32  	%r2783, %r2781, %r2782;
	and.b32  	%r2784, %r2777, %r2755;
	sub.s32 	%r2785, 604844770, %r2768;
	and.b32  	%r2786, %r2785, 1359893119;
	or.b32  	%r2787, %r2784, %r2786;
	add.s32 	%r2788, %r2783, %r2787;
	add.s32 	%r2789, %r2788, %r611;
	add.s32 	%r2790, %r2789, %r2206;
	shf.l.wrap.b32 	%r2791, %r2778, %r2778, 30;
	shf.l.wrap.b32 	%r2792, %r2778, %r2778, 19;
	xor.b32  	%r2793, %r2791, %r2792;
	shf.l.wrap.b32 	%r2794, %r2778, %r2778, 10;
	xor.b32  	%r2795, %r2793, %r2794;
	xor.b32  	%r2796, %r2756, 1779033703;
	and.b32  	%r2797, %r2778, %r2796;
	and.b32  	%r2798, %r2756, 1779033703;
	xor.b32  	%r2799, %r2797, %r2798;
	add.s32 	%r2800, %r2795, %r2799;
	add.s32 	%r2801, %r2790, %r2800;
	add.s32 	%r2802, %r2790, 1449989905;
	add.s32 	%r2803, %r2801, -1694144372;
	shf.l.wrap.b32 	%r2804, %r2802, %r2802, 26;
	shf.l.wrap.b32 	%r2805, %r2802, %r2802, 21;
	xor.b32  	%r2806, %r2804, %r2805;
	shf.l.wrap.b32 	%r2807, %r2802, %r2802, 7;
	xor.b32  	%r2808, %r2806, %r2807;
	and.b32  	%r2809, %r2802, %r2777;
	sub.s32 	%r2810, -1449989906, %r2790;
	and.b32  	%r2811, %r2755, %r2810;
	or.b32  	%r2812, %r2809, %r2811;
	add.s32 	%r2813, %r2808, %r2812;
	add.s32 	%r2814, %r2813, %r637;
	add.s32 	%r2815, %r2814, %r2207;
	shf.l.wrap.b32 	%r2816, %r2803, %r2803, 30;
	shf.l.wrap.b32 	%r2817, %r2803, %r2803, 19;
	xor.b32  	%r2818, %r2816, %r2817;
	shf.l.wrap.b32 	%r2819, %r2803, %r2803, 10;
	xor.b32  	%r2820, %r2818, %r2819;
	xor.b32  	%r2821, %r2778, %r2756;
	and.b32  	%r2822, %r2803, %r2821;
	and.b32  	%r2823, %r2778, %r2756;
	xor.b32  	%r2824, %r2822, %r2823;
	add.s32 	%r2825, %r2820, %r2824;
	add.s32 	%r2826, %r2815, %r2825;
	add.s32 	%r2827, %r2815, -1156040474;
	add.s32 	%r2828, %r2826, 1359893119;
	shf.l.wrap.b32 	%r2829, %r2827, %r2827, 26;
	shf.l.wrap.b32 	%r2830, %r2827, %r2827, 21;
	xor.b32  	%r2831, %r2829, %r2830;
	shf.l.wrap.b32 	%r2832, %r2827, %r2827, 7;
	xor.b32  	%r2833, %r2831, %r2832;
	and.b32  	%r2834, %r2827, %r2802;
	sub.s32 	%r2835, 1156040473, %r2815;
	and.b32  	%r2836, %r2777, %r2835;
	or.b32  	%r2837, %r2834, %r2836;
	add.s32 	%r2838, %r2833, %r2837;
	add.s32 	%r2839, %r2838, %r2755;
	add.s32 	%r2840, %r2839, %r663;
	add.s32 	%r2841, %r2840, %r2208;
	shf.l.wrap.b32 	%r2842, %r2828, %r2828, 30;
	shf.l.wrap.b32 	%r2843, %r2828, %r2828, 19;
	xor.b32  	%r2844, %r2842, %r2843;
	shf.l.wrap.b32 	%r2845, %r2828, %r2828, 10;
	xor.b32  	%r2846, %r2844, %r2845;
	xor.b32  	%r2847, %r2803, %r2778;
	and.b32  	%r2848, %r2828, %r2847;
	and.b32  	%r2849, %r2803, %r2778;
	xor.b32  	%r2850, %r2848, %r2849;
	add.s32 	%r2851, %r2846, %r2850;
	add.s32 	%r2852, %r2841, %r2756;
	add.s32 	%r2853, %r2851, %r2841;
	shf.l.wrap.b32 	%r2854, %r2852, %r2852, 26;
	shf.l.wrap.b32 	%r2855, %r2852, %r2852, 21;
	xor.b32  	%r2856, %r2854, %r2855;
	shf.l.wrap.b32 	%r2857, %r2852, %r2852, 7;
	xor.b32  	%r2858, %r2856, %r2857;
	and.b32  	%r2859, %r2852, %r2827;
	not.b32 	%r2860, %r2852;
	and.b32  	%r2861, %r2802, %r2860;
	or.b32  	%r2862, %r2859, %r2861;
	add.s32 	%r2863, %r2858, %r2862;
	add.s32 	%r2864, %r2863, %r2777;
	add.s32 	%r2865, %r2864, %r689;
	add.s32 	%r2866, %r2865, %r2209;
	shf.l.wrap.b32 	%r2867, %r2853, %r2853, 30;
	shf.l.wrap.b32 	%r2868, %r2853, %r2853, 19;
	xor.b32  	%r2869, %r2867, %r2868;
	shf.l.wrap.b32 	%r2870, %r2853, %r2853, 10;
	xor.b32  	%r2871, %r2869, %r2870;
	xor.b32  	%r2872, %r2828, %r2803;
	and.b32  	%r2873, %r2853, %r2872;
	and.b32  	%r2874, %r2828, %r2803;
	xor.b32  	%r2875, %r2873, %r2874;
	add.s32 	%r2876, %r2871, %r2875;
	add.s32 	%r2877, %r2866, %r2778;
	add.s32 	%r2878, %r2876, %r2866;
	shf.l.wrap.b32 	%r2879, %r2877, %r2877, 26;
	shf.l.wrap.b32 	%r2880, %r2877, %r2877, 21;
	xor.b32  	%r2881, %r2879, %r2880;
	shf.l.wrap.b32 	%r2882, %r2877, %r2877, 7;
	xor.b32  	%r2883, %r2881, %r2882;
	and.b32  	%r2884, %r2877, %r2852;
	not.b32 	%r2885, %r2877;
	and.b32  	%r2886, %r2827, %r2885;
	or.b32  	%r2887, %r2884, %r2886;
	add.s32 	%r2888, %r2883, %r2887;
	add.s32 	%r2889, %r2888, %r2802;
	add.s32 	%r2890, %r2889, %r714;
	add.s32 	%r2891, %r2890, %r2210;
	shf.l.wrap.b32 	%r2892, %r2878, %r2878, 30;
	shf.l.wrap.b32 	%r2893, %r2878, %r2878, 19;
	xor.b32  	%r2894, %r2892, %r2893;
	shf.l.wrap.b32 	%r2895, %r2878, %r2878, 10;
	xor.b32  	%r2896, %r2894, %r2895;
	xor.b32  	%r2897, %r2853, %r2828;
	and.b32  	%r2898, %r2878, %r2897;
	and.b32  	%r2899, %r2853, %r2828;
	xor.b32  	%r2900, %r2898, %r2899;
	add.s32 	%r2901, %r2896, %r2900;
	add.s32 	%r2902, %r2891, %r2803;
	add.s32 	%r2903, %r2901, %r2891;
	shf.l.wrap.b32 	%r2904, %r2902, %r2902, 26;
	shf.l.wrap.b32 	%r2905, %r2902, %r2902, 21;
	xor.b32  	%r2906, %r2904, %r2905;
	shf.l.wrap.b32 	%r2907, %r2902, %r2902, 7;
	xor.b32  	%r2908, %r2906, %r2907;
	and.b32  	%r2909, %r2902, %r2877;
	not.b32 	%r2910, %r2902;
	and.b32  	%r2911, %r2852, %r2910;
	or.b32  	%r2912, %r2909, %r2911;
	add.s32 	%r2913, %r2908, %r2912;
	add.s32 	%r2914, %r2913, %r2827;
	add.s32 	%r2915, %r2914, %r739;
	add.s32 	%r2916, %r2915, %r2211;
	shf.l.wrap.b32 	%r2917, %r2903, %r2903, 30;
	shf.l.wrap.b32 	%r2918, %r2903, %r2903, 19;
	xor.b32  	%r2919, %r2917, %r2918;
	shf.l.wrap.b32 	%r2920, %r2903, %r2903, 10;
	xor.b32  	%r2921, %r2919, %r2920;
	xor.b32  	%r2922, %r2878, %r2853;
	and.b32  	%r2923, %r2903, %r2922;
	and.b32  	%r2924, %r2878, %r2853;
	xor.b32  	%r2925, %r2923, %r2924;
	add.s32 	%r2926, %r2921, %r2925;
	add.s32 	%r2927, %r2916, %r2828;
	add.s32 	%r2928, %r2926, %r2916;
	shf.l.wrap.b32 	%r2929, %r2927, %r2927, 26;
	shf.l.wrap.b32 	%r2930, %r2927, %r2927, 21;
	xor.b32  	%r2931, %r2929, %r2930;
	shf.l.wrap.b32 	%r2932, %r2927, %r2927, 7;
	xor.b32  	%r2933, %r2931, %r2932;
	and.b32  	%r2934, %r2927, %r2902;
	not.b32 	%r2935, %r2927;
	and.b32  	%r2936, %r2877, %r2935;
	or.b32  	%r2937, %r2934, %r2936;
	add.s32 	%r2938, %r2933, %r2937;
	add.s32 	%r2939, %r2938, %r2852;
	add.s32 	%r2940, %r2939, %r764;
	xor.b32  	%r2941, %r2940, -2147483648;
	shf.l.wrap.b32 	%r2942, %r2928, %r2928, 30;
	shf.l.wrap.b32 	%r2943, %r2928, %r2928, 19;
	xor.b32  	%r2944, %r2942, %r2943;
	shf.l.wrap.b32 	%r2945, %r2928, %r2928, 10;
	xor.b32  	%r2946, %r2944, %r2945;
	xor.b32  	%r2947, %r2903, %r2878;
	and.b32  	%r2948, %r2928, %r2947;
	and.b32  	%r2949, %r2903, %r2878;
	xor.b32  	%r2950, %r2948, %r2949;
	add.s32 	%r2951, %r2946, %r2950;
	add.s32 	%r2952, %r2941, %r2853;
	add.s32 	%r2953, %r2951, %r2941;
	shf.l.wrap.b32 	%r2954, %r2952, %r2952, 26;
	shf.l.wrap.b32 	%r2955, %r2952, %r2952, 21;
	xor.b32  	%r2956, %r2954, %r2955;
	shf.l.wrap.b32 	%r2957, %r2952, %r2952, 7;
	xor.b32  	%r2958, %r2956, %r2957;
	and.b32  	%r2959, %r2952, %r2927;
	not.b32 	%r2960, %r2952;
	and.b32  	%r2961, %r2902, %r2960;
	or.b32  	%r2962, %r2959, %r2961;
	add.s32 	%r2963, %r2958, %r2962;
	add.s32 	%r2964, %r2963, %r2877;
	add.s32 	%r2965, %r2964, %r789;
	shf.l.wrap.b32 	%r2966, %r2953, %r2953, 30;
	shf.l.wrap.b32 	%r2967, %r2953, %r2953, 19;
	xor.b32  	%r2968, %r2966, %r2967;
	shf.l.wrap.b32 	%r2969, %r2953, %r2953, 10;
	xor.b32  	%r2970, %r2968, %r2969;
	xor.b32  	%r2971, %r2928, %r2903;
	and.b32  	%r2972, %r2953, %r2971;
	and.b32  	%r2973, %r2928, %r2903;
	xor.b32  	%r2974, %r2972, %r2973;
	add.s32 	%r2975, %r2970, %r2974;
	add.s32 	%r2976, %r2965, %r2878;
	add.s32 	%r2977, %r2975, %r2965;
	shf.l.wrap.b32 	%r2978, %r2976, %r2976, 26;
	shf.l.wrap.b32 	%r2979, %r2976, %r2976, 21;
	xor.b32  	%r2980, %r2978, %r2979;
	shf.l.wrap.b32 	%r2981, %r2976, %r2976, 7;
	xor.b32  	%r2982, %r2980, %r2981;
	and.b32  	%r2983, %r2976, %r2952;
	not.b32 	%r2984, %r2976;
	and.b32  	%r2985, %r2927, %r2984;
	or.b32  	%r2986, %r2983, %r2985;
	add.s32 	%r2987, %r2982, %r2986;
	add.s32 	%r2988, %r2987, %r2902;
	add.s32 	%r2989, %r2988, %r814;
	shf.l.wrap.b32 	%r2990, %r2977, %r2977, 30;
	shf.l.wrap.b32 	%r2991, %r2977, %r2977, 19;
	xor.b32  	%r2992, %r2990, %r2991;
	shf.l.wrap.b32 	%r2993, %r2977, %r2977, 10;
	xor.b32  	%r2994, %r2992, %r2993;
	xor.b32  	%r2995, %r2953, %r2928;
	and.b32  	%r2996, %r2977, %r2995;
	and.b32  	%r2997, %r2953, %r2928;
	xor.b32  	%r2998, %r2996, %r2997;
	add.s32 	%r2999, %r2994, %r2998;
	add.s32 	%r3000, %r2989, %r2903;
	add.s32 	%r3001, %r2999, %r2989;
	shf.l.wrap.b32 	%r3002, %r3000, %r3000, 26;
	shf.l.wrap.b32 	%r3003, %r3000, %r3000, 21;
	xor.b32  	%r3004, %r3002, %r3003;
	shf.l.wrap.b32 	%r3005, %r3000, %r3000, 7;
	xor.b32  	%r3006, %r3004, %r3005;
	and.b32  	%r3007, %r3000, %r2976;
	not.b32 	%r3008, %r3000;
	and.b32  	%r3009, %r2952, %r3008;
	or.b32  	%r3010, %r3007, %r3009;
	add.s32 	%r3011, %r3006, %r3010;
	add.s32 	%r3012, %r3011, %r2927;
	add.s32 	%r3013, %r3012, %r839;
	shf.l.wrap.b32 	%r3014, %r3001, %r3001, 30;
	shf.l.wrap.b32 	%r3015, %r3001, %r3001, 19;
	xor.b32  	%r3016, %r3014, %r3015;
	shf.l.wrap.b32 	%r3017, %r3001, %r3001, 10;
	xor.b32  	%r3018, %r3016, %r3017;
	xor.b32  	%r3019, %r2977, %r2953;
	and.b32  	%r3020, %r3001, %r3019;
	and.b32  	%r3021, %r2977, %r2953;
	xor.b32  	%r3022, %r3020, %r3021;
	add.s32 	%r3023, %r3018, %r3022;
	add.s32 	%r3024, %r3013, %r2928;
	add.s32 	%r3025, %r3023, %r3013;
	shf.l.wrap.b32 	%r3026, %r3024, %r3024, 26;
	shf.l.wrap.b32 	%r3027, %r3024, %r3024, 21;
	xor.b32  	%r3028, %r3026, %r3027;
	shf.l.wrap.b32 	%r3029, %r3024, %r3024, 7;
	xor.b32  	%r3030, %r3028, %r3029;
	and.b32  	%r3031, %r3024, %r3000;
	not.b32 	%r3032, %r3024;
	and.b32  	%r3033, %r2976, %r3032;
	or.b32  	%r3034, %r3031, %r3033;
	add.s32 	%r3035, %r3030, %r3034;
	add.s32 	%r3036, %r3035, %r2952;
	add.s32 	%r3037, %r3036, %r864;
	shf.l.wrap.b32 	%r3038, %r3025, %r3025, 30;
	shf.l.wrap.b32 	%r3039, %r3025, %r3025, 19;
	xor.b32  	%r3040, %r3038, %r3039;
	shf.l.wrap.b32 	%r3041, %r3025, %r3025, 10;
	xor.b32  	%r3042, %r3040, %r3041;
	xor.b32  	%r3043, %r3001, %r2977;
	and.b32  	%r3044, %r3025, %r3043;
	and.b32  	%r3045, %r3001, %r2977;
	xor.b32  	%r3046, %r3044, %r3045;
	add.s32 	%r3047, %r3042, %r3046;
	add.s32 	%r3048, %r3037, %r2953;
	add.s32 	%r3049, %r3047, %r3037;
	shf.l.wrap.b32 	%r3050, %r3048, %r3048, 26;
	shf.l.wrap.b32 	%r3051, %r3048, %r3048, 21;
	xor.b32  	%r3052, %r3050, %r3051;
	shf.l.wrap.b32 	%r3053, %r3048, %r3048, 7;
	xor.b32  	%r3054, %r3052, %r3053;
	and.b32  	%r3055, %r3048, %r3024;
	not.b32 	%r3056, %r3048;
	and.b32  	%r3057, %r3000, %r3056;
	or.b32  	%r3058, %r3055, %r3057;
	add.s32 	%r3059, %r3054, %r3058;
	add.s32 	%r3060, %r3059, %r2976;
	add.s32 	%r3061, %r3060, %r889;
	shf.l.wrap.b32 	%r3062, %r3049, %r3049, 30;
	shf.l.wrap.b32 	%r3063, %r3049, %r3049, 19;
	xor.b32  	%r3064, %r3062, %r3063;
	shf.l.wrap.b32 	%r3065, %r3049, %r3049, 10;
	xor.b32  	%r3066, %r3064, %r3065;
	xor.b32  	%r3067, %r3025, %r3001;
	and.b32  	%r3068, %r3049, %r3067;
	and.b32  	%r3069, %r3025, %r3001;
	xor.b32  	%r3070, %r3068, %r3069;
	add.s32 	%r3071, %r3066, %r3070;
	add.s32 	%r3072, %r3061, %r2977;
	add.s32 	%r3073, %r3071, %r3061;
	shf.l.wrap.b32 	%r3074, %r3072, %r3072, 26;
	shf.l.wrap.b32 	%r3075, %r3072, %r3072, 21;
	xor.b32  	%r3076, %r3074, %r3075;
	shf.l.wrap.b32 	%r3077, %r3072, %r3072, 7;
	xor.b32  	%r3078, %r3076, %r3077;
	and.b32  	%r3079, %r3072, %r3048;
	not.b32 	%r3080, %r3072;
	and.b32  	%r3081, %r3024, %r3080;
	or.b32  	%r3082, %r3079, %r3081;
	add.s32 	%r3083, %r3078, %r3082;
	add.s32 	%r3084, %r3083, %r3000;
	add.s32 	%r3085, %r3084, %r914;
	shf.l.wrap.b32 	%r3086, %r3073, %r3073, 30;
	shf.l.wrap.b32 	%r3087, %r3073, %r3073, 19;
	xor.b32  	%r3088, %r3086, %r3087;
	shf.l.wrap.b32 	%r3089, %r3073, %r3073, 10;
	xor.b32  	%r3090, %r3088, %r3089;
	xor.b32  	%r3091, %r3049, %r3025;
	and.b32  	%r3092, %r3073, %r3091;
	and.b32  	%r3093, %r3049, %r3025;
	xor.b32  	%r3094, %r3092, %r3093;
	add.s32 	%r3095, %r3090, %r3094;
	add.s32 	%r3096, %r3085, %r3001;
	add.s32 	%r3097, %r3095, %r3085;
	shf.l.wrap.b32 	%r3098, %r3096, %r3096, 26;
	shf.l.wrap.b32 	%r3099, %r3096, %r3096, 21;
	xor.b32  	%r3100, %r3098, %r3099;
	shf.l.wrap.b32 	%r3101, %r3096, %r3096, 7;
	xor.b32  	%r3102, %r3100, %r3101;
	and.b32  	%r3103, %r3096, %r3072;
	not.b32 	%r3104, %r3096;
	and.b32  	%r3105, %r3048, %r3104;
	or.b32  	%r3106, %r3103, %r3105;
	add.s32 	%r3107, %r3102, %r3106;
	add.s32 	%r3108, %r3107, %r3024;
	add.s32 	%r3109, %r3108, %r939;
	add.s32 	%r3110, %r3109, 256;
	shf.l.wrap.b32 	%r3111, %r3097, %r3097, 30;
	shf.l.wrap.b32 	%r3112, %r3097, %r3097, 19;
	xor.b32  	%r3113, %r3111, %r3112;
	shf.l.wrap.b32 	%r3114, %r3097, %r3097, 10;
	xor.b32  	%r3115, %r3113, %r3114;
	xor.b32  	%r3116, %r3073, %r3049;
	and.b32  	%r3117, %r3097, %r3116;
	and.b32  	%r3118, %r3073, %r3049;
	xor.b32  	%r3119, %r3117, %r3118;
	add.s32 	%r3120, %r3115, %r3119;
	add.s32 	%r3121, %r3110, %r3025;
	add.s32 	%r3122, %r3120, %r3110;
	shf.l.wrap.b32 	%r3123, %r3121, %r3121, 26;
	shf.l.wrap.b32 	%r3124, %r3121, %r3121, 21;
	xor.b32  	%r3125, %r3123, %r3124;
	shf.l.wrap.b32 	%r3126, %r3121, %r3121, 7;
	xor.b32  	%r3127, %r3125, %r3126;
	and.b32  	%r3128, %r3121, %r3096;
	not.b32 	%r3129, %r3121;
	and.b32  	%r3130, %r3072, %r3129;
	or.b32  	%r3131, %r3128, %r3130;
	add.s32 	%r3132, %r3127, %r3131;
	add.s32 	%r3133, %r3132, %r3048;
	add.s32 	%r3134, %r3133, %r965;
	add.s32 	%r3135, %r3134, %r2217;
	shf.l.wrap.b32 	%r3136, %r3122, %r3122, 30;
	shf.l.wrap.b32 	%r3137, %r3122, %r3122, 19;
	xor.b32  	%r3138, %r3136, %r3137;
	shf.l.wrap.b32 	%r3139, %r3122, %r3122, 10;
	xor.b32  	%r3140, %r3138, %r3139;
	xor.b32  	%r3141, %r3097, %r3073;
	and.b32  	%r3142, %r3122, %r3141;
	and.b32  	%r3143, %r3097, %r3073;
	xor.b32  	%r3144, %r3142, %r3143;
	add.s32 	%r3145, %r3140, %r3144;
	add.s32 	%r3146, %r3135, %r3049;
	add.s32 	%r3147, %r3145, %r3135;
	shf.l.wrap.b32 	%r3148, %r3146, %r3146, 26;
	shf.l.wrap.b32 	%r3149, %r3146, %r3146, 21;
	xor.b32  	%r3150, %r3148, %r3149;
	shf.l.wrap.b32 	%r3151, %r3146, %r3146, 7;
	xor.b32  	%r3152, %r3150, %r3151;
	and.b32  	%r3153, %r3146, %r3121;
	not.b32 	%r3154, %r3146;
	and.b32  	%r3155, %r3096, %r3154;
	or.b32  	%r3156, %r3153, %r3155;
	add.s32 	%r3157, %r3152, %r3156;
	add.s32 	%r3158, %r3157, %r3072;
	add.s32 	%r3159, %r3158, %r991;
	add.s32 	%r3160, %r3159, %r2224;
	shf.l.wrap.b32 	%r3161, %r3147, %r3147, 30;
	shf.l.wrap.b32 	%r3162, %r3147, %r3147, 19;
	xor.b32  	%r3163, %r3161, %r3162;
	shf.l.wrap.b32 	%r3164, %r3147, %r3147, 10;
	xor.b32  	%r3165, %r3163, %r3164;
	xor.b32  	%r3166, %r3122, %r3097;
	and.b32  	%r3167, %r3147, %r3166;
	and.b32  	%r3168, %r3122, %r3097;
	xor.b32  	%r3169, %r3167, %r3168;
	add.s32 	%r3170, %r3165, %r3169;
	add.s32 	%r3171, %r3160, %r3073;
	add.s32 	%r3172, %r3170, %r3160;
	shf.l.wrap.b32 	%r3173, %r3171, %r3171, 26;
	shf.l.wrap.b32 	%r3174, %r3171, %r3171, 21;
	xor.b32  	%r3175, %r3173, %r3174;
	shf.l.wrap.b32 	%r3176, %r3171, %r3171, 7;
	xor.b32  	%r3177, %r3175, %r3176;
	and.b32  	%r3178, %r3171, %r3146;
	not.b32 	%r3179, %r3171;
	and.b32  	%r3180, %r3121, %r3179;
	or.b32  	%r3181, %r3178, %r3180;
	add.s32 	%r3182, %r3177, %r3181;
	add.s32 	%r3183, %r3182, %r3096;
	add.s32 	%r3184, %r3183, %r1017;
	add.s32 	%r3185, %r3184, %r2236;
	shf.l.wrap.b32 	%r3186, %r3172, %r3172, 30;
	shf.l.wrap.b32 	%r3187, %r3172, %r3172, 19;
	xor.b32  	%r3188, %r3186, %r3187;
	shf.l.wrap.b32 	%r3189, %r3172, %r3172, 10;
	xor.b32  	%r3190, %r3188, %r3189;
	xor.b32  	%r3191, %r3147, %r3122;
	and.b32  	%r3192, %r3172, %r3191;
	and.b32  	%r3193, %r3147, %r3122;
	xor.b32  	%r3194, %r3192, %r3193;
	add.s32 	%r3195, %r3190, %r3194;
	add.s32 	%r3196, %r3185, %r3097;
	add.s32 	%r3197, %r3195, %r3185;
	shf.l.wrap.b32 	%r3198, %r3196, %r3196, 26;
	shf.l.wrap.b32 	%r3199, %r3196, %r3196, 21;
	xor.b32  	%r3200, %r3198, %r3199;
	shf.l.wrap.b32 	%r3201, %r3196, %r3196, 7;
	xor.b32  	%r3202, %r3200, %r3201;
	and.b32  	%r3203, %r3196, %r3171;
	not.b32 	%r3204, %r3196;
	and.b32  	%r3205, %r3146, %r3204;
	or.b32  	%r3206, %r3203, %r3205;
	add.s32 	%r3207, %r3202, %r3206;
	add.s32 	%r3208, %r3207, %r3121;
	add.s32 	%r3209, %r3208, %r1043;
	add.s32 	%r3210, %r3209, %r2248;
	shf.l.wrap.b32 	%r3211, %r3197, %r3197, 30;
	shf.l.wrap.b32 	%r3212, %r3197, %r3197, 19;
	xor.b32  	%r3213, %r3211, %r3212;
	shf.l.wrap.b32 	%r3214, %r3197, %r3197, 10;
	xor.b32  	%r3215, %r3213, %r3214;
	xor.b32  	%r3216, %r3172, %r3147;
	and.b32  	%r3217, %r3197, %r3216;
	and.b32  	%r3218, %r3172, %r3147;
	xor.b32  	%r3219, %r3217, %r3218;
	add.s32 	%r3220, %r3215, %r3219;
	add.s32 	%r3221, %r3210, %r3122;
	add.s32 	%r3222, %r3220, %r3210;
	shf.l.wrap.b32 	%r3223, %r3221, %r3221, 26;
	shf.l.wrap.b32 	%r3224, %r3221, %r3221, 21;
	xor.b32  	%r3225, %r3223, %r3224;
	shf.l.wrap.b32 	%r3226, %r3221, %r3221, 7;
	xor.b32  	%r3227, %r3225, %r3226;
	and.b32  	%r3228, %r3221, %r3196;
	not.b32 	%r3229, %r3221;
	and.b32  	%r3230, %r3171, %r3229;
	or.b32  	%r3231, %r3228, %r3230;
	add.s32 	%r3232, %r3227, %r3231;
	add.s32 	%r3233, %r3232, %r3146;
	add.s32 	%r3234, %r3233, %r1069;
	add.s32 	%r3235, %r3234, %r2260;
	shf.l.wrap.b32 	%r3236, %r3222, %r3222, 30;
	shf.l.wrap.b32 	%r3237, %r3222, %r3222, 19;
	xor.b32  	%r3238, %r3236, %r3237;
	shf.l.wrap.b32 	%r3239, %r3222, %r3222, 10;
	xor.b32  	%r3240, %r3238, %r3239;
	xor.b32  	%r3241, %r3197, %r3172;
	and.b32  	%r3242, %r3222, %r3241;
	and.b32  	%r3243, %r3197, %r3172;
	xor.b32  	%r3244, %r3242, %r3243;
	add.s32 	%r3245, %r3240, %r3244;
	add.s32 	%r3246, %r3235, %r3147;
	add.s32 	%r3247, %r3245, %r3235;
	shf.l.wrap.b32 	%r3248, %r3246, %r3246, 26;
	shf.l.wrap.b32 	%r3249, %r3246, %r3246, 21;
	xor.b32  	%r3250, %r3248, %r3249;
	shf.l.wrap.b32 	%r3251, %r3246, %r3246, 7;
	xor.b32  	%r3252, %r3250, %r3251;
	and.b32  	%r3253, %r3246, %r3221;
	not.b32 	%r3254, %r3246;
	and.b32  	%r3255, %r3196, %r3254;
	or.b32  	%r3256, %r3253, %r3255;
	add.s32 	%r3257, %r3252, %r3256;
	add.s32 	%r3258, %r3257, %r3171;
	add.s32 	%r3259, %r3258, %r1095;
	add.s32 	%r3260, %r3259, %r2272;
	shf.l.wrap.b32 	%r3261, %r3247, %r3247, 30;
	shf.l.wrap.b32 	%r3262, %r3247, %r3247, 19;
	xor.b32  	%r3263, %r3261, %r3262;
	shf.l.wrap.b32 	%r3264, %r3247, %r3247, 10;
	xor.b32  	%r3265, %r3263, %r3264;
	xor.b32  	%r3266, %r3222, %r3197;
	and.b32  	%r3267, %r3247, %r3266;
	and.b32  	%r3268, %r3222, %r3197;
	xor.b32  	%r3269, %r3267, %r3268;
	add.s32 	%r3270, %r3265, %r3269;
	add.s32 	%r3271, %r3260, %r3172;
	add.s32 	%r3272, %r3270, %r3260;
	shf.l.wrap.b32 	%r3273, %r3271, %r3271, 26;
	shf.l.wrap.b32 	%r3274, %r3271, %r3271, 21;
	xor.b32  	%r3275, %r3273, %r3274;
	shf.l.wrap.b32 	%r3276, %r3271, %r3271, 7;
	xor.b32  	%r3277, %r3275, %r3276;
	and.b32  	%r3278, %r3271, %r3246;
	not.b32 	%r3279, %r3271;
	and.b32  	%r3280, %r3221, %r3279;
	or.b32  	%r3281, %r3278, %r3280;
	add.s32 	%r3282, %r3277, %r3281;
	add.s32 	%r3283, %r3282, %r3196;
	add.s32 	%r3284, %r3283, %r1121;
	add.s32 	%r3285, %r3284, %r2285;
	shf.l.wrap.b32 	%r3286, %r3272, %r3272, 30;
	shf.l.wrap.b32 	%r3287, %r3272, %r3272, 19;
	xor.b32  	%r3288, %r3286, %r3287;
	shf.l.wrap.b32 	%r3289, %r3272, %r3272, 10;
	xor.b32  	%r3290, %r3288, %r3289;
	xor.b32  	%r3291, %r3247, %r3222;
	and.b32  	%r3292, %r3272, %r3291;
	and.b32  	%r3293, %r3247, %r3222;
	xor.b32  	%r3294, %r3292, %r3293;
	add.s32 	%r3295, %r3290, %r3294;
	add.s32 	%r3296, %r3285, %r3197;
	add.s32 	%r3297, %r3295, %r3285;
	shf.l.wrap.b32 	%r3298, %r3296, %r3296, 26;
	shf.l.wrap.b32 	%r3299, %r3296, %r3296, 21;
	xor.b32  	%r3300, %r3298, %r3299;
	shf.l.wrap.b32 	%r3301, %r3296, %r3296, 7;
	xor.b32  	%r3302, %r3300, %r3301;
	and.b32  	%r3303, %r3296, %r3271;
	not.b32 	%r3304, %r3296;
	and.b32  	%r3305, %r3246, %r3304;
	or.b32  	%r3306, %r3303, %r3305;
	add.s32 	%r3307, %r3302, %r3306;
	add.s32 	%r3308, %r3307, %r3221;
	add.s32 	%r3309, %r3308, %r1147;
	add.s32 	%r3310, %r3309, %r2293;
	shf.l.wrap.b32 	%r3311, %r3297, %r3297, 30;
	shf.l.wrap.b32 	%r3312, %r3297, %r3297, 19;
	xor.b32  	%r3313, %r3311, %r3312;
	shf.l.wrap.b32 	%r3314, %r3297, %r3297, 10;
	xor.b32  	%r3315, %r3313, %r3314;
	xor.b32  	%r3316, %r3272, %r3247;
	and.b32  	%r3317, %r3297, %r3316;
	and.b32  	%r3318, %r3272, %r3247;
	xor.b32  	%r3319, %r3317, %r3318;
	add.s32 	%r3320, %r3315, %r3319;
	add.s32 	%r3321, %r3310, %r3222;
	add.s32 	%r3322, %r3320, %r3310;
	shf.l.wrap.b32 	%r3323, %r3321, %r3321, 26;
	shf.l.wrap.b32 	%r3324, %r3321, %r3321, 21;
	xor.b32  	%r3325, %r3323, %r3324;
	shf.l.wrap.b32 	%r3326, %r3321, %r3321, 7;
	xor.b32  	%r3327, %r3325, %r3326;
	and.b32  	%r3328, %r3321, %r3296;
	not.b32 	%r3329, %r3321;
	and.b32  	%r3330, %r3271, %r3329;
	or.b32  	%r3331, %r3328, %r3330;
	add.s32 	%r3332, %r3327, %r3331;
	add.s32 	%r3333, %r3332, %r3246;
	add.s32 	%r3334, %r3333, %r1173;
	add.s32 	%r3335, %r3334, %r2300;
	shf.l.wrap.b32 	%r3336, %r3322, %r3322, 30;
	shf.l.wrap.b32 	%r3337, %r3322, %r3322, 19;
	xor.b32  	%r3338, %r3336, %r3337;
	shf.l.wrap.b32 	%r3339, %r3322, %r3322, 10;
	xor.b32  	%r3340, %r3338, %r3339;
	xor.b32  	%r3341, %r3297, %r3272;
	and.b32  	%r3342, %r3322, %r3341;
	and.b32  	%r3343, %r3297, %r3272;
	xor.b32  	%r3344, %r3342, %r3343;
	add.s32 	%r3345, %r3340, %r3344;
	add.s32 	%r3346, %r3335, %r3247;
	add.s32 	%r3347, %r3345, %r3335;
	shf.l.wrap.b32 	%r3348, %r3346, %r3346, 26;
	shf.l.wrap.b32 	%r3349, %r3346, %r3346, 21;
	xor.b32  	%r3350, %r3348, %r3349;
	shf.l.wrap.b32 	%r3351, %r3346, %r3346, 7;
	xor.b32  	%r3352, %r3350, %r3351;
	and.b32  	%r3353, %r3346, %r3321;
	not.b32 	%r3354, %r3346;
	and.b32  	%r3355, %r3296, %r3354;
	or.b32  	%r3356, %r3353, %r3355;
	add.s32 	%r3357, %r3352, %r3356;
	add.s32 	%r3358, %r3357, %r3271;
	add.s32 	%r3359, %r3358, %r1199;
	add.s32 	%r3360, %r3359, %r2306;
	shf.l.wrap.b32 	%r3361, %r3347, %r3347, 30;
	shf.l.wrap.b32 	%r3362, %r3347, %r3347, 19;
	xor.b32  	%r3363, %r3361, %r3362;
	shf.l.wrap.b32 	%r3364, %r3347, %r3347, 10;
	xor.b32  	%r3365, %r3363, %r3364;
	xor.b32  	%r3366, %r3322, %r3297;
	and.b32  	%r3367, %r3347, %r3366;
	and.b32  	%r3368, %r3322, %r3297;
	xor.b32  	%r3369, %r3367, %r3368;
	add.s32 	%r3370, %r3365, %r3369;
	add.s32 	%r3371, %r3360, %r3272;
	add.s32 	%r3372, %r3370, %r3360;
	shf.l.wrap.b32 	%r3373, %r3371, %r3371, 26;
	shf.l.wrap.b32 	%r3374, %r3371, %r3371, 21;
	xor.b32  	%r3375, %r3373, %r3374;
	shf.l.wrap.b32 	%r3376, %r3371, %r3371, 7;
	xor.b32  	%r3377, %r3375, %r3376;
	and.b32  	%r3378, %r3371, %r3346;
	not.b32 	%r3379, %r3371;
	and.b32  	%r3380, %r3321, %r3379;
	or.b32  	%r3381, %r3378, %r3380;
	add.s32 	%r3382, %r3377, %r3381;
	add.s32 	%r3383, %r3382, %r3296;
	add.s32 	%r3384, %r3383, %r1225;
	add.s32 	%r3385, %r3384, %r2312;
	shf.l.wrap.b32 	%r3386, %r3372, %r3372, 30;
	shf.l.wrap.b32 	%r3387, %r3372, %r3372, 19;
	xor.b32  	%r3388, %r3386, %r3387;
	shf.l.wrap.b32 	%r3389, %r3372, %r3372, 10;
	xor.b32  	%r3390, %r3388, %r3389;
	xor.b32  	%r3391, %r3347, %r3322;
	and.b32  	%r3392, %r3372, %r3391;
	and.b32  	%r3393, %r3347, %r3322;
	xor.b32  	%r3394, %r3392, %r3393;
	add.s32 	%r3395, %r3390, %r3394;
	add.s32 	%r3396, %r3385, %r3297;
	add.s32 	%r3397, %r3395, %r3385;
	shf.l.wrap.b32 	%r3398, %r3396, %r3396, 26;
	shf.l.wrap.b32 	%r3399, %r3396, %r3396, 21;
	xor.b32  	%r3400, %r3398, %r3399;
	shf.l.wrap.b32 	%r3401, %r3396, %r3396, 7;
	xor.b32  	%r3402, %r3400, %r3401;
	and.b32  	%r3403, %r3396, %r3371;
	not.b32 	%r3404, %r3396;
	and.b32  	%r3405, %r3346, %r3404;
	or.b32  	%r3406, %r3403, %r3405;
	add.s32 	%r3407, %r3402, %r3406;
	add.s32 	%r3408, %r3407, %r3321;
	add.s32 	%r3409, %r3408, %r1251;
	add.s32 	%r3410, %r3409, %r2318;
	shf.l.wrap.b32 	%r3411, %r3397, %r3397, 30;
	shf.l.wrap.b32 	%r3412, %r3397, %r3397, 19;
	xor.b32  	%r3413, %r3411, %r3412;
	shf.l.wrap.b32 	%r3414, %r3397, %r3397, 10;
	xor.b32  	%r3415, %r3413, %r3414;
	xor.b32  	%r3416, %r3372, %r3347;
	and.b32  	%r3417, %r3397, %r3416;
	and.b32  	%r3418, %r3372, %r3347;
	xor.b32  	%r3419, %r3417, %r3418;
	add.s32 	%r3420, %r3415, %r3419;
	add.s32 	%r3421, %r3410, %r3322;
	add.s32 	%r3422, %r3420, %r3410;
	shf.l.wrap.b32 	%r3423, %r3421, %r3421, 26;
	shf.l.wrap.b32 	%r3424, %r3421, %r3421, 21;
	xor.b32  	%r3425, %r3423, %r3424;
	shf.l.wrap.b32 	%r3426, %r3421, %r3421, 7;
	xor.b32  	%r3427, %r3425, %r3426;
	and.b32  	%r3428, %r3421, %r3396;
	not.b32 	%r3429, %r3421;
	and.b32  	%r3430, %r3371, %r3429;
	or.b32  	%r3431, %r3428, %r3430;
	add.s32 	%r3432, %r3427, %r3431;
	add.s32 	%r3433, %r3432, %r3346;
	add.s32 	%r3434, %r3433, %r1277;
	add.s32 	%r3435, %r3434, %r2324;
	shf.l.wrap.b32 	%r3436, %r3422, %r3422, 30;
	shf.l.wrap.b32 	%r3437, %r3422, %r3422, 19;
	xor.b32  	%r3438, %r3436, %r3437;
	shf.l.wrap.b32 	%r3439, %r3422, %r3422, 10;
	xor.b32  	%r3440, %r3438, %r3439;
	xor.b32  	%r3441, %r3397, %r3372;
	and.b32  	%r3442, %r3422, %r3441;
	and.b32  	%r3443, %r3397, %r3372;
	xor.b32  	%r3444, %r3442, %r3443;
	add.s32 	%r3445, %r3440, %r3444;
	add.s32 	%r3446, %r3435, %r3347;
	add.s32 	%r3447, %r3445, %r3435;
	shf.l.wrap.b32 	%r3448, %r3446, %r3446, 26;
	shf.l.wrap.b32 	%r3449, %r3446, %r3446, 21;
	xor.b32  	%r3450, %r3448, %r3449;
	shf.l.wrap.b32 	%r3451, %r3446, %r3446, 7;
	xor.b32  	%r3452, %r3450, %r3451;
	and.b32  	%r3453, %r3446, %r3421;
	not.b32 	%r3454, %r3446;
	and.b32  	%r3455, %r3396, %r3454;
	or.b32  	%r3456, %r3453, %r3455;
	add.s32 	%r3457, %r3452, %r3456;
	add.s32 	%r3458, %r3457, %r3371;
	add.s32 	%r3459, %r3458, %r1303;
	add.s32 	%r3460, %r3459, %r2330;
	shf.l.wrap.b32 	%r3461, %r3447, %r3447, 30;
	shf.l.wrap.b32 	%r3462, %r3447, %r3447, 19;
	xor.b32  	%r3463, %r3461, %r3462;
	shf.l.wrap.b32 	%r3464, %r3447, %r3447, 10;
	xor.b32  	%r3465, %r3463, %r3464;
	xor.b32  	%r3466, %r3422, %r3397;
	and.b32  	%r3467, %r3447, %r3466;
	and.b32  	%r3468, %r3422, %r3397;
	xor.b32  	%r3469, %r3467, %r3468;
	add.s32 	%r3470, %r3465, %r3469;
	add.s32 	%r3471, %r3460, %r3372;
	add.s32 	%r3472, %r3470, %r3460;
	shf.l.wrap.b32 	%r3473, %r3471, %r3471, 26;
	shf.l.wrap.b32 	%r3474, %r3471, %r3471, 21;
	xor.b32  	%r3475, %r3473, %r3474;
	shf.l.wrap.b32 	%r3476, %r3471, %r3471, 7;
	xor.b32  	%r3477, %r3475, %r3476;
	and.b32  	%r3478, %r3471, %r3446;
	not.b32 	%r3479, %r3471;
	and.b32  	%r3480, %r3421, %r3479;
	or.b32  	%r3481, %r3478, %r3480;
	add.s32 	%r3482, %r3477, %r3481;
	add.s32 	%r3483, %r3482, %r3396;
	add.s32 	%r3484, %r3483, %r1329;
	add.s32 	%r3485, %r3484, %r2337;
	shf.l.wrap.b32 	%r3486, %r3472, %r3472, 30;
	shf.l.wrap.b32 	%r3487, %r3472, %r3472, 19;
	xor.b32  	%r3488, %r3486, %r3487;
	shf.l.wrap.b32 	%r3489, %r3472, %r3472, 10;
	xor.b32  	%r3490, %r3488, %r3489;
	xor.b32  	%r3491, %r3447, %r3422;
	and.b32  	%r3492, %r3472, %r3491;
	and.b32  	%r3493, %r3447, %r3422;
	xor.b32  	%r3494, %r3492, %r3493;
	add.s32 	%r3495, %r3490, %r3494;
	add.s32 	%r3496, %r3485, %r3397;
	add.s32 	%r3497, %r3495, %r3485;
	shf.l.wrap.b32 	%r3498, %r3496, %r3496, 26;
	shf.l.wrap.b32 	%r3499, %r3496, %r3496, 21;
	xor.b32  	%r3500, %r3498, %r3499;
	shf.l.wrap.b32 	%r3501, %r3496, %r3496, 7;
	xor.b32  	%r3502, %r3500, %r3501;
	and.b32  	%r3503, %r3496, %r3471;
	not.b32 	%r3504, %r3496;
	and.b32  	%r3505, %r3446, %r3504;
	or.b32  	%r3506, %r3503, %r3505;
	add.s32 	%r3507, %r3502, %r3506;
	add.s32 	%r3508, %r3507, %r3421;
	add.s32 	%r3509, %r3508, %r1355;
	add.s32 	%r3510, %r3509, %r2350;
	shf.l.wrap.b32 	%r3511, %r3497, %r3497, 30;
	shf.l.wrap.b32 	%r3512, %r3497, %r3497, 19;
	xor.b32  	%r3513, %r3511, %r3512;
	shf.l.wrap.b32 	%r3514, %r3497, %r3497, 10;
	xor.b32  	%r3515, %r3513, %r3514;
	xor.b32  	%r3516, %r3472, %r3447;
	and.b32  	%r3517, %r3497, %r3516;
	and.b32  	%r3518, %r3472, %r3447;
	xor.b32  	%r3519, %r3517, %r3518;
	add.s32 	%r3520, %r3515, %r3519;
	add.s32 	%r3521, %r3510, %r3422;
	add.s32 	%r3522, %r3520, %r3510;
	shf.l.wrap.b32 	%r3523, %r3521, %r3521, 26;
	shf.l.wrap.b32 	%r3524, %r3521, %r3521, 21;
	xor.b32  	%r3525, %r3523, %r3524;
	shf.l.wrap.b32 	%r3526, %r3521, %r3521, 7;
	xor.b32  	%r3527, %r3525, %r3526;
	and.b32  	%r3528, %r3521, %r3496;
	not.b32 	%r3529, %r3521;
	and.b32  	%r3530, %r3471, %r3529;
	or.b32  	%r3531, %r3528, %r3530;
	add.s32 	%r3532, %r3527, %r3531;
	add.s32 	%r3533, %r3532, %r3446;
	add.s32 	%r3534, %r3533, %r1381;
	add.s32 	%r3535, %r3534, %r2363;
	shf.l.wrap.b32 	%r3536, %r3522, %r3522, 30;
	shf.l.wrap.b32 	%r3537, %r3522, %r3522, 19;
	xor.b32  	%r3538, %r3536, %r3537;
	shf.l.wrap.b32 	%r3539, %r3522, %r3522, 10;
	xor.b32  	%r3540, %r3538, %r3539;
	xor.b32  	%r3541, %r3497, %r3472;
	and.b32  	%r3542, %r3522, %r3541;
	and.b32  	%r3543, %r3497, %r3472;
	xor.b32  	%r3544, %r3542, %r3543;
	add.s32 	%r3545, %r3540, %r3544;
	add.s32 	%r3546, %r3535, %r3447;
	add.s32 	%r3547, %r3545, %r3535;
	shf.l.wrap.b32 	%r3548, %r3546, %r3546, 26;
	shf.l.wrap.b32 	%r3549, %r3546, %r3546, 21;
	xor.b32  	%r3550, %r3548, %r3549;
	shf.l.wrap.b32 	%r3551, %r3546, %r3546, 7;
	xor.b32  	%r3552, %r3550, %r3551;
	and.b32  	%r3553, %r3546, %r3521;
	not.b32 	%r3554, %r3546;
	and.b32  	%r3555, %r3496, %r3554;
	or.b32  	%r3556, %r3553, %r3555;
	add.s32 	%r3557, %r3552, %r3556;
	add.s32 	%r3558, %r3557, %r3471;
	add.s32 	%r3559, %r3558, %r1407;
	add.s32 	%r3560, %r3559, %r2376;
	shf.l.wrap.b32 	%r3561, %r3547, %r3547, 30;
	shf.l.wrap.b32 	%r3562, %r3547, %r3547, 19;
	xor.b32  	%r3563, %r3561, %r3562;
	shf.l.wrap.b32 	%r3564, %r3547, %r3547, 10;
	xor.b32  	%r3565, %r3563, %r3564;
	xor.b32  	%r3566, %r3522, %r3497;
	and.b32  	%r3567, %r3547, %r3566;
	and.b32  	%r3568, %r3522, %r3497;
	xor.b32  	%r3569, %r3567, %r3568;
	add.s32 	%r3570, %r3565, %r3569;
	add.s32 	%r3571, %r3560, %r3472;
	add.s32 	%r3572, %r3570, %r3560;
	shf.l.wrap.b32 	%r3573, %r3571, %r3571, 26;
	shf.l.wrap.b32 	%r3574, %r3571, %r3571, 21;
	xor.b32  	%r3575, %r3573, %r3574;
	shf.l.wrap.b32 	%r3576, %r3571, %r3571, 7;
	xor.b32  	%r3577, %r3575, %r3576;
	and.b32  	%r3578, %r3571, %r3546;
	not.b32 	%r3579, %r3571;
	and.b32  	%r3580, %r3521, %r3579;
	or.b32  	%r3581, %r3578, %r3580;
	add.s32 	%r3582, %r3577, %r3581;
	add.s32 	%r3583, %r3582, %r3496;
	add.s32 	%r3584, %r3583, %r1433;
	add.s32 	%r3585, %r3584, %r2389;
	shf.l.wrap.b32 	%r3586, %r3572, %r3572, 30;
	shf.l.wrap.b32 	%r3587, %r3572, %r3572, 19;
	xor.b32  	%r3588, %r3586, %r3587;
	shf.l.wrap.b32 	%r3589, %r3572, %r3572, 10;
	xor.b32  	%r3590, %r3588, %r3589;
	xor.b32  	%r3591, %r3547, %r3522;
	and.b32  	%r3592, %r3572, %r3591;
	and.b32  	%r3593, %r3547, %r3522;
	xor.b32  	%r3594, %r3592, %r3593;
	add.s32 	%r3595, %r3590, %r3594;
	add.s32 	%r3596, %r3585, %r3497;
	add.s32 	%r3597, %r3595, %r3585;
	shf.l.wrap.b32 	%r3598, %r3596, %r3596, 26;
	shf.l.wrap.b32 	%r3599, %r3596, %r3596, 21;
	xor.b32  	%r3600, %r3598, %r3599;
	shf.l.wrap.b32 	%r3601, %r3596, %r3596, 7;
	xor.b32  	%r3602, %r3600, %r3601;
	and.b32  	%r3603, %r3596, %r3571;
	not.b32 	%r3604, %r3596;
	and.b32  	%r3605, %r3546, %r3604;
	or.b32  	%r3606, %r3603, %r3605;
	add.s32 	%r3607, %r3602, %r3606;
	add.s32 	%r3608, %r3607, %r3521;
	add.s32 	%r3609, %r3608, %r1459;
	add.s32 	%r3610, %r3609, %r2402;
	shf.l.wrap.b32 	%r3611, %r3597, %r3597, 30;
	shf.l.wrap.b32 	%r3612, %r3597, %r3597, 19;
	xor.b32  	%r3613, %r3611, %r3612;
	shf.l.wrap.b32 	%r3614, %r3597, %r3597, 10;
	xor.b32  	%r3615, %r3613, %r3614;
	xor.b32  	%r3616, %r3572, %r3547;
	and.b32  	%r3617, %r3597, %r3616;
	and.b32  	%r3618, %r3572, %r3547;
	xor.b32  	%r3619, %r3617, %r3618;
	add.s32 	%r3620, %r3615, %r3619;
	add.s32 	%r3621, %r3610, %r3522;
	add.s32 	%r3622, %r3620, %r3610;
	shf.l.wrap.b32 	%r3623, %r3621, %r3621, 26;
	shf.l.wrap.b32 	%r3624, %r3621, %r3621, 21;
	xor.b32  	%r3625, %r3623, %r3624;
	shf.l.wrap.b32 	%r3626, %r3621, %r3621, 7;
	xor.b32  	%r3627, %r3625, %r3626;
	and.b32  	%r3628, %r3621, %r3596;
	not.b32 	%r3629, %r3621;
	and.b32  	%r3630, %r3571, %r3629;
	or.b32  	%r3631, %r3628, %r3630;
	add.s32 	%r3632, %r3627, %r3631;
	add.s32 	%r3633, %r3632, %r3546;
	add.s32 	%r3634, %r3633, %r1485;
	add.s32 	%r3635, %r3634, %r2415;
	shf.l.wrap.b32 	%r3636, %r3622, %r3622, 30;
	shf.l.wrap.b32 	%r3637, %r3622, %r3622, 19;
	xor.b32  	%r3638, %r3636, %r3637;
	shf.l.wrap.b32 	%r3639, %r3622, %r3622, 10;
	xor.b32  	%r3640, %r3638, %r3639;
	xor.b32  	%r3641, %r3597, %r3572;
	and.b32  	%r3642, %r3622, %r3641;
	and.b32  	%r3643, %r3597, %r3572;
	xor.b32  	%r3644, %r3642, %r3643;
	add.s32 	%r3645, %r3640, %r3644;
	add.s32 	%r3646, %r3635, %r3547;
	add.s32 	%r3647, %r3645, %r3635;
	shf.l.wrap.b32 	%r3648, %r3646, %r3646, 26;
	shf.l.wrap.b32 	%r3649, %r3646, %r3646, 21;
	xor.b32  	%r3650, %r3648, %r3649;
	shf.l.wrap.b32 	%r3651, %r3646, %r3646, 7;
	xor.b32  	%r3652, %r3650, %r3651;
	and.b32  	%r3653, %r3646, %r3621;
	not.b32 	%r3654, %r3646;
	and.b32  	%r3655, %r3596, %r3654;
	or.b32  	%r3656, %r3653, %r3655;
	add.s32 	%r3657, %r3652, %r3656;
	add.s32 	%r3658, %r3657, %r3571;
	add.s32 	%r3659, %r3658, %r1511;
	add.s32 	%r3660, %r3659, %r2428;
	shf.l.wrap.b32 	%r3661, %r3647, %r3647, 30;
	shf.l.wrap.b32 	%r3662, %r3647, %r3647, 19;
	xor.b32  	%r3663, %r3661, %r3662;
	shf.l.wrap.b32 	%r3664, %r3647, %r3647, 10;
	xor.b32  	%r3665, %r3663, %r3664;
	xor.b32  	%r3666, %r3622, %r3597;
	and.b32  	%r3667, %r3647, %r3666;
	and.b32  	%r3668, %r3622, %r3597;
	xor.b32  	%r3669, %r3667, %r3668;
	add.s32 	%r3670, %r3665, %r3669;
	add.s32 	%r3671, %r3660, %r3572;
	add.s32 	%r3672, %r3670, %r3660;
	shf.l.wrap.b32 	%r3673, %r3671, %r3671, 26;
	shf.l.wrap.b32 	%r3674, %r3671, %r3671, 21;
	xor.b32  	%r3675, %r3673, %r3674;
	shf.l.wrap.b32 	%r3676, %r3671, %r3671, 7;
	xor.b32  	%r3677, %r3675, %r3676;
	and.b32  	%r3678, %r3671, %r3646;
	not.b32 	%r3679, %r3671;
	and.b32  	%r3680, %r3621, %r3679;
	or.b32  	%r3681, %r3678, %r3680;
	add.s32 	%r3682, %r3677, %r3681;
	add.s32 	%r3683, %r3682, %r3596;
	add.s32 	%r3684, %r3683, %r1537;
	add.s32 	%r3685, %r3684, %r2441;
	shf.l.wrap.b32 	%r3686, %r3672, %r3672, 30;
	shf.l.wrap.b32 	%r3687, %r3672, %r3672, 19;
	xor.b32  	%r3688, %r3686, %r3687;
	shf.l.wrap.b32 	%r3689, %r3672, %r3672, 10;
	xor.b32  	%r3690, %r3688, %r3689;
	xor.b32  	%r3691, %r3647, %r3622;
	and.b32  	%r3692, %r3672, %r3691;
	and.b32  	%r3693, %r3647, %r3622;
	xor.b32  	%r3694, %r3692, %r3693;
	add.s32 	%r3695, %r3690, %r3694;
	add.s32 	%r3696, %r3685, %r3597;
	add.s32 	%r3697, %r3695, %r3685;
	shf.l.wrap.b32 	%r3698, %r3696, %r3696, 26;
	shf.l.wrap.b32 	%r3699, %r3696, %r3696, 21;
	xor.b32  	%r3700, %r3698, %r3699;
	shf.l.wrap.b32 	%r3701, %r3696, %r3696, 7;
	xor.b32  	%r3702, %r3700, %r3701;
	and.b32  	%r3703, %r3696, %r3671;
	not.b32 	%r3704, %r3696;
	and.b32  	%r3705, %r3646, %r3704;
	or.b32  	%r3706, %r3703, %r3705;
	add.s32 	%r3707, %r3702, %r3706;
	add.s32 	%r3708, %r3707, %r3621;
	add.s32 	%r3709, %r3708, %r1563;
	add.s32 	%r3710, %r3709, %r2454;
	shf.l.wrap.b32 	%r3711, %r3697, %r3697, 30;
	shf.l.wrap.b32 	%r3712, %r3697, %r3697, 19;
	xor.b32  	%r3713, %r3711, %r3712;
	shf.l.wrap.b32 	%r3714, %r3697, %r3697, 10;
	xor.b32  	%r3715, %r3713, %r3714;
	xor.b32  	%r3716, %r3672, %r3647;
	and.b32  	%r3717, %r3697, %r3716;
	and.b32  	%r3718, %r3672, %r3647;
	xor.b32  	%r3719, %r3717, %r3718;
	add.s32 	%r3720, %r3715, %r3719;
	add.s32 	%r3721, %r3710, %r3622;
	add.s32 	%r3722, %r3720, %r3710;
	shf.l.wrap.b32 	%r3723, %r3721, %r3721, 26;
	shf.l.wrap.b32 	%r3724, %r3721, %r3721, 21;
	xor.b32  	%r3725, %r3723, %r3724;
	shf.l.wrap.b32 	%r3726, %r3721, %r3721, 7;
	xor.b32  	%r3727, %r3725, %r3726;
	and.b32  	%r3728, %r3721, %r3696;
	not.b32 	%r3729, %r3721;
	and.b32  	%r3730, %r3671, %r3729;
	or.b32  	%r3731, %r3728, %r3730;
	add.s32 	%r3732, %r3727, %r3731;
	add.s32 	%r3733, %r3732, %r3646;
	add.s32 	%r3734, %r3733, %r1589;
	add.s32 	%r3735, %r3734, %r2467;
	shf.l.wrap.b32 	%r3736, %r3722, %r3722, 30;
	shf.l.wrap.b32 	%r3737, %r3722, %r3722, 19;
	xor.b32  	%r3738, %r3736, %r3737;
	shf.l.wrap.b32 	%r3739, %r3722, %r3722, 10;
	xor.b32  	%r3740, %r3738, %r3739;
	xor.b32  	%r3741, %r3697, %r3672;
	and.b32  	%r3742, %r3722, %r3741;
	and.b32  	%r3743, %r3697, %r3672;
	xor.b32  	%r3744, %r3742, %r3743;
	add.s32 	%r3745, %r3740, %r3744;
	add.s32 	%r3746, %r3735, %r3647;
	add.s32 	%r3747, %r3745, %r3735;
	shf.l.wrap.b32 	%r3748, %r3746, %r3746, 26;
	shf.l.wrap.b32 	%r3749, %r3746, %r3746, 21;
	xor.b32  	%r3750, %r3748, %r3749;
	shf.l.wrap.b32 	%r3751, %r3746, %r3746, 7;
	xor.b32  	%r3752, %r3750, %r3751;
	and.b32  	%r3753, %r3746, %r3721;
	not.b32 	%r3754, %r3746;
	and.b32  	%r3755, %r3696, %r3754;
	or.b32  	%r3756, %r3753, %r3755;
	add.s32 	%r3757, %r3752, %r3756;
	add.s32 	%r3758, %r3757, %r3671;
	add.s32 	%r3759, %r3758, %r1615;
	add.s32 	%r3760, %r3759, %r2480;
	shf.l.wrap.b32 	%r3761, %r3747, %r3747, 30;
	shf.l.wrap.b32 	%r3762, %r3747, %r3747, 19;
	xor.b32  	%r3763, %r3761, %r3762;
	shf.l.wrap.b32 	%r3764, %r3747, %r3747, 10;
	xor.b32  	%r3765, %r3763, %r3764;
	xor.b32  	%r3766, %r3722, %r3697;
	and.b32  	%r3767, %r3747, %r3766;
	and.b32  	%r3768, %r3722, %r3697;
	xor.b32  	%r3769, %r3767, %r3768;
	add.s32 	%r3770, %r3765, %r3769;
	add.s32 	%r3771, %r3760, %r3672;
	add.s32 	%r3772, %r3770, %r3760;
	shf.l.wrap.b32 	%r3773, %r3771, %r3771, 26;
	shf.l.wrap.b32 	%r3774, %r3771, %r3771, 21;
	xor.b32  	%r3775, %r3773, %r3774;
	shf.l.wrap.b32 	%r3776, %r3771, %r3771, 7;
	xor.b32  	%r3777, %r3775, %r3776;
	and.b32  	%r3778, %r3771, %r3746;
	not.b32 	%r3779, %r3771;
	and.b32  	%r3780, %r3721, %r3779;
	or.b32  	%r3781, %r3778, %r3780;
	add.s32 	%r3782, %r3777, %r3781;
	add.s32 	%r3783, %r3782, %r3696;
	add.s32 	%r3784, %r3783, %r1641;
	add.s32 	%r3785, %r3784, %r2493;
	shf.l.wrap.b32 	%r3786, %r3772, %r3772, 30;
	shf.l.wrap.b32 	%r3787, %r3772, %r3772, 19;
	xor.b32  	%r3788, %r3786, %r3787;
	shf.l.wrap.b32 	%r3789, %r3772, %r3772, 10;
	xor.b32  	%r3790, %r3788, %r3789;
	xor.b32  	%r3791, %r3747, %r3722;
	and.b32  	%r3792, %r3772, %r3791;
	and.b32  	%r3793, %r3747, %r3722;
	xor.b32  	%r3794, %r3792, %r3793;
	add.s32 	%r3795, %r3790, %r3794;
	add.s32 	%r3796, %r3785, %r3697;
	add.s32 	%r3797, %r3795, %r3785;
	shf.l.wrap.b32 	%r3798, %r3796, %r3796, 26;
	shf.l.wrap.b32 	%r3799, %r3796, %r3796, 21;
	xor.b32  	%r3800, %r3798, %r3799;
	shf.l.wrap.b32 	%r3801, %r3796, %r3796, 7;
	xor.b32  	%r3802, %r3800, %r3801;
	and.b32  	%r3803, %r3796, %r3771;
	not.b32 	%r3804, %r3796;
	and.b32  	%r3805, %r3746, %r3804;
	or.b32  	%r3806, %r3803, %r3805;
	add.s32 	%r3807, %r3802, %r3806;
	add.s32 	%r3808, %r3807, %r3721;
	add.s32 	%r3809, %r3808, %r1667;
	add.s32 	%r3810, %r3809, %r2506;
	shf.l.wrap.b32 	%r3811, %r3797, %r3797, 30;
	shf.l.wrap.b32 	%r3812, %r3797, %r3797, 19;
	xor.b32  	%r3813, %r3811, %r3812;
	shf.l.wrap.b32 	%r3814, %r3797, %r3797, 10;
	xor.b32  	%r3815, %r3813, %r3814;
	xor.b32  	%r3816, %r3772, %r3747;
	and.b32  	%r3817, %r3797, %r3816;
	and.b32  	%r3818, %r3772, %r3747;
	xor.b32  	%r3819, %r3817, %r3818;
	add.s32 	%r3820, %r3815, %r3819;
	add.s32 	%r3821, %r3810, %r3722;
	add.s32 	%r3822, %r3820, %r3810;
	shf.l.wrap.b32 	%r3823, %r3821, %r3821, 26;
	shf.l.wrap.b32 	%r3824, %r3821, %r3821, 21;
	xor.b32  	%r3825, %r3823, %r3824;
	shf.l.wrap.b32 	%r3826, %r3821, %r3821, 7;
	xor.b32  	%r3827, %r3825, %r3826;
	and.b32  	%r3828, %r3821, %r3796;
	not.b32 	%r3829, %r3821;
	and.b32  	%r3830, %r3771, %r3829;
	or.b32  	%r3831, %r3828, %r3830;
	add.s32 	%r3832, %r3827, %r3831;
	add.s32 	%r3833, %r3832, %r3746;
	add.s32 	%r3834, %r3833, %r1693;
	add.s32 	%r3835, %r3834, %r2519;
	shf.l.wrap.b32 	%r3836, %r3822, %r3822, 30;
	shf.l.wrap.b32 	%r3837, %r3822, %r3822, 19;
	xor.b32  	%r3838, %r3836, %r3837;
	shf.l.wrap.b32 	%r3839, %r3822, %r3822, 10;
	xor.b32  	%r3840, %r3838, %r3839;
	xor.b32  	%r3841, %r3797, %r3772;
	and.b32  	%r3842, %r3822, %r3841;
	and.b32  	%r3843, %r3797, %r3772;
	xor.b32  	%r3844, %r3842, %r3843;
	add.s32 	%r3845, %r3840, %r3844;
	add.s32 	%r3846, %r3835, %r3747;
	add.s32 	%r3847, %r3845, %r3835;
	shf.l.wrap.b32 	%r3848, %r3846, %r3846, 26;
	shf.l.wrap.b32 	%r3849, %r3846, %r3846, 21;
	xor.b32  	%r3850, %r3848, %r3849;
	shf.l.wrap.b32 	%r3851, %r3846, %r3846, 7;
	xor.b32  	%r3852, %r3850, %r3851;
	and.b32  	%r3853, %r3846, %r3821;
	not.b32 	%r3854, %r3846;
	and.b32  	%r3855, %r3796, %r3854;
	or.b32  	%r3856, %r3853, %r3855;
	add.s32 	%r3857, %r3852, %r3856;
	add.s32 	%r3858, %r3857, %r3771;
	add.s32 	%r3859, %r3858, %r1719;
	add.s32 	%r3860, %r3859, %r2532;
	shf.l.wrap.b32 	%r3861, %r3847, %r3847, 30;
	shf.l.wrap.b32 	%r3862, %r3847, %r3847, 19;
	xor.b32  	%r3863, %r3861, %r3862;
	shf.l.wrap.b32 	%r3864, %r3847, %r3847, 10;
	xor.b32  	%r3865, %r3863, %r3864;
	xor.b32  	%r3866, %r3822, %r3797;
	and.b32  	%r3867, %r3847, %r3866;
	and.b32  	%r3868, %r3822, %r3797;
	xor.b32  	%r3869, %r3867, %r3868;
	add.s32 	%r3870, %r3865, %r3869;
	add.s32 	%r3871, %r3860, %r3772;
	add.s32 	%r3872, %r3870, %r3860;
	shf.l.wrap.b32 	%r3873, %r3871, %r3871, 26;
	shf.l.wrap.b32 	%r3874, %r3871, %r3871, 21;
	xor.b32  	%r3875, %r3873, %r3874;
	shf.l.wrap.b32 	%r3876, %r3871, %r3871, 7;
	xor.b32  	%r3877, %r3875, %r3876;
	and.b32  	%r3878, %r3871, %r3846;
	not.b32 	%r3879, %r3871;
	and.b32  	%r3880, %r3821, %r3879;
	or.b32  	%r3881, %r3878, %r3880;
	add.s32 	%r3882, %r3877, %r3881;
	add.s32 	%r3883, %r3882, %r3796;
	add.s32 	%r3884, %r3883, %r1745;
	add.s32 	%r3885, %r3884, %r2545;
	shf.l.wrap.b32 	%r3886, %r3872, %r3872, 30;
	shf.l.wrap.b32 	%r3887, %r3872, %r3872, 19;
	xor.b32  	%r3888, %r3886, %r3887;
	shf.l.wrap.b32 	%r3889, %r3872, %r3872, 10;
	xor.b32  	%r3890, %r3888, %r3889;
	xor.b32  	%r3891, %r3847, %r3822;
	and.b32  	%r3892, %r3872, %r3891;
	and.b32  	%r3893, %r3847, %r3822;
	xor.b32  	%r3894, %r3892, %r3893;
	add.s32 	%r3895, %r3890, %r3894;
	add.s32 	%r3896, %r3885, %r3797;
	add.s32 	%r3897, %r3895, %r3885;
	shf.l.wrap.b32 	%r3898, %r3896, %r3896, 26;
	shf.l.wrap.b32 	%r3899, %r3896, %r3896, 21;
	xor.b32  	%r3900, %r3898, %r3899;
	shf.l.wrap.b32 	%r3901, %r3896, %r3896, 7;
	xor.b32  	%r3902, %r3900, %r3901;
	and.b32  	%r3903, %r3896, %r3871;
	not.b32 	%r3904, %r3896;
	and.b32  	%r3905, %r3846, %r3904;
	or.b32  	%r3906, %r3903, %r3905;
	add.s32 	%r3907, %r3902, %r3906;
	add.s32 	%r3908, %r3907, %r3821;
	add.s32 	%r3909, %r3908, %r1771;
	add.s32 	%r3910, %r3909, %r2558;
	shf.l.wrap.b32 	%r3911, %r3897, %r3897, 30;
	shf.l.wrap.b32 	%r3912, %r3897, %r3897, 19;
	xor.b32  	%r3913, %r3911, %r3912;
	shf.l.wrap.b32 	%r3914, %r3897, %r3897, 10;
	xor.b32  	%r3915, %r3913, %r3914;
	xor.b32  	%r3916, %r3872, %r3847;
	and.b32  	%r3917, %r3897, %r3916;
	and.b32  	%r3918, %r3872, %r3847;
	xor.b32  	%r3919, %r3917, %r3918;
	add.s32 	%r3920, %r3915, %r3919;
	add.s32 	%r3921, %r3910, %r3822;
	add.s32 	%r3922, %r3920, %r3910;
	shf.l.wrap.b32 	%r3923, %r3921, %r3921, 26;
	shf.l.wrap.b32 	%r3924, %r3921, %r3921, 21;
	xor.b32  	%r3925, %r3923, %r3924;
	shf.l.wrap.b32 	%r3926, %r3921, %r3921, 7;
	xor.b32  	%r3927, %r3925, %r3926;
	and.b32  	%r3928, %r3921, %r3896;
	not.b32 	%r3929, %r3921;
	and.b32  	%r3930, %r3871, %r3929;
	or.b32  	%r3931, %r3928, %r3930;
	add.s32 	%r3932, %r3927, %r3931;
	add.s32 	%r3933, %r3932, %r3846;
	add.s32 	%r3934, %r3933, %r1797;
	add.s32 	%r3935, %r3934, %r2571;
	shf.l.wrap.b32 	%r3936, %r3922, %r3922, 30;
	shf.l.wrap.b32 	%r3937, %r3922, %r3922, 19;
	xor.b32  	%r3938, %r3936, %r3937;
	shf.l.wrap.b32 	%r3939, %r3922, %r3922, 10;
	xor.b32  	%r3940, %r3938, %r3939;
	xor.b32  	%r3941, %r3897, %r3872;
	and.b32  	%r3942, %r3922, %r3941;
	and.b32  	%r3943, %r3897, %r3872;
	xor.b32  	%r3944, %r3942, %r3943;
	add.s32 	%r3945, %r3940, %r3944;
	add.s32 	%r3946, %r3935, %r3847;
	add.s32 	%r3947, %r3945, %r3935;
	shf.l.wrap.b32 	%r3948, %r3946, %r3946, 26;
	shf.l.wrap.b32 	%r3949, %r3946, %r3946, 21;
	xor.b32  	%r3950, %r3948, %r3949;
	shf.l.wrap.b32 	%r3951, %r3946, %r3946, 7;
	xor.b32  	%r3952, %r3950, %r3951;
	and.b32  	%r3953, %r3946, %r3921;
	not.b32 	%r3954, %r3946;
	and.b32  	%r3955, %r3896, %r3954;
	or.b32  	%r3956, %r3953, %r3955;
	add.s32 	%r3957, %r3952, %r3956;
	add.s32 	%r3958, %r3957, %r3871;
	add.s32 	%r3959, %r3958, %r1823;
	add.s32 	%r3960, %r3959, %r2584;
	shf.l.wrap.b32 	%r3961, %r3947, %r3947, 30;
	shf.l.wrap.b32 	%r3962, %r3947, %r3947, 19;
	xor.b32  	%r3963, %r3961, %r3962;
	shf.l.wrap.b32 	%r3964, %r3947, %r3947, 10;
	xor.b32  	%r3965, %r3963, %r3964;
	xor.b32  	%r3966, %r3922, %r3897;
	and.b32  	%r3967, %r3947, %r3966;
	and.b32  	%r3968, %r3922, %r3897;
	xor.b32  	%r3969, %r3967, %r3968;
	add.s32 	%r3970, %r3965, %r3969;
	add.s32 	%r3971, %r3960, %r3872;
	add.s32 	%r3972, %r3970, %r3960;
	shf.l.wrap.b32 	%r3973, %r3971, %r3971, 26;
	shf.l.wrap.b32 	%r3974, %r3971, %r3971, 21;
	xor.b32  	%r3975, %r3973, %r3974;
	shf.l.wrap.b32 	%r3976, %r3971, %r3971, 7;
	xor.b32  	%r3977, %r3975, %r3976;
	and.b32  	%r3978, %r3971, %r3946;
	not.b32 	%r3979, %r3971;
	and.b32  	%r3980, %r3921, %r3979;
	or.b32  	%r3981, %r3978, %r3980;
	add.s32 	%r3982, %r3977, %r3981;
	add.s32 	%r3983, %r3982, %r3896;
	add.s32 	%r3984, %r3983, %r1849;
	add.s32 	%r3985, %r3984, %r2597;
	shf.l.wrap.b32 	%r3986, %r3972, %r3972, 30;
	shf.l.wrap.b32 	%r3987, %r3972, %r3972, 19;
	xor.b32  	%r3988, %r3986, %r3987;
	shf.l.wrap.b32 	%r3989, %r3972, %r3972, 10;
	xor.b32  	%r3990, %r3988, %r3989;
	xor.b32  	%r3991, %r3947, %r3922;
	and.b32  	%r3992, %r3972, %r3991;
	and.b32  	%r3993, %r3947, %r3922;
	xor.b32  	%r3994, %r3992, %r3993;
	add.s32 	%r3995, %r3990, %r3994;
	add.s32 	%r3996, %r3985, %r3897;
	add.s32 	%r3997, %r3995, %r3985;
	shf.l.wrap.b32 	%r3998, %r3996, %r3996, 26;
	shf.l.wrap.b32 	%r3999, %r3996, %r3996, 21;
	xor.b32  	%r4000, %r3998, %r3999;
	shf.l.wrap.b32 	%r4001, %r3996, %r3996, 7;
	xor.b32  	%r4002, %r4000, %r4001;
	and.b32  	%r4003, %r3996, %r3971;
	not.b32 	%r4004, %r3996;
	and.b32  	%r4005, %r3946, %r4004;
	or.b32  	%r4006, %r4003, %r4005;
	add.s32 	%r4007, %r4002, %r4006;
	add.s32 	%r4008, %r4007, %r3921;
	add.s32 	%r4009, %r4008, %r1875;
	add.s32 	%r4010, %r4009, %r2610;
	shf.l.wrap.b32 	%r4011, %r3997, %r3997, 30;
	shf.l.wrap.b32 	%r4012, %r3997, %r3997, 19;
	xor.b32  	%r4013, %r4011, %r4012;
	shf.l.wrap.b32 	%r4014, %r3997, %r3997, 10;
	xor.b32  	%r4015, %r4013, %r4014;
	xor.b32  	%r4016, %r3972, %r3947;
	and.b32  	%r4017, %r3997, %r4016;
	and.b32  	%r4018, %r3972, %r3947;
	xor.b32  	%r4019, %r4017, %r4018;
	add.s32 	%r4020, %r4015, %r4019;
	add.s32 	%r4021, %r4010, %r3922;
	add.s32 	%r4022, %r4020, %r4010;
	shf.l.wrap.b32 	%r4023, %r4021, %r4021, 26;
	shf.l.wrap.b32 	%r4024, %r4021, %r4021, 21;
	xor.b32  	%r4025, %r4023, %r4024;
	shf.l.wrap.b32 	%r4026, %r4021, %r4021, 7;
	xor.b32  	%r4027, %r4025, %r4026;
	and.b32  	%r4028, %r4021, %r3996;
	not.b32 	%r4029, %r4021;
	and.b32  	%r4030, %r3971, %r4029;
	or.b32  	%r4031, %r4028, %r4030;
	add.s32 	%r4032, %r4027, %r4031;
	add.s32 	%r4033, %r4032, %r3946;
	add.s32 	%r4034, %r4033, %r1901;
	add.s32 	%r4035, %r4034, %r2623;
	shf.l.wrap.b32 	%r4036, %r4022, %r4022, 30;
	shf.l.wrap.b32 	%r4037, %r4022, %r4022, 19;
	xor.b32  	%r4038, %r4036, %r4037;
	shf.l.wrap.b32 	%r4039, %r4022, %r4022, 10;
	xor.b32  	%r4040, %r4038, %r4039;
	xor.b32  	%r4041, %r3997, %r3972;
	and.b32  	%r4042, %r4022, %r4041;
	and.b32  	%r4043, %r3997, %r3972;
	xor.b32  	%r4044, %r4042, %r4043;
	add.s32 	%r4045, %r4040, %r4044;
	add.s32 	%r4046, %r4035, %r3947;
	add.s32 	%r4047, %r4045, %r4035;
	shf.l.wrap.b32 	%r4048, %r4046, %r4046, 26;
	shf.l.wrap.b32 	%r4049, %r4046, %r4046, 21;
	xor.b32  	%r4050, %r4048, %r4049;
	shf.l.wrap.b32 	%r4051, %r4046, %r4046, 7;
	xor.b32  	%r4052, %r4050, %r4051;
	and.b32  	%r4053, %r4046, %r4021;
	not.b32 	%r4054, %r4046;
	and.b32  	%r4055, %r3996, %r4054;
	or.b32  	%r4056, %r4053, %r4055;
	add.s32 	%r4057, %r4052, %r4056;
	add.s32 	%r4058, %r4057, %r3971;
	add.s32 	%r4059, %r4058, %r1927;
	add.s32 	%r4060, %r4059, %r2636;
	shf.l.wrap.b32 	%r4061, %r4047, %r4047, 30;
	shf.l.wrap.b32 	%r4062, %r4047, %r4047, 19;
	xor.b32  	%r4063, %r4061, %r4062;
	shf.l.wrap.b32 	%r4064, %r4047, %r4047, 10;
	xor.b32  	%r4065, %r4063, %r4064;
	xor.b32  	%r4066, %r4022, %r3997;
	and.b32  	%r4067, %r4047, %r4066;
	and.b32  	%r4068, %r4022, %r3997;
	xor.b32  	%r4069, %r4067, %r4068;
	add.s32 	%r4070, %r4065, %r4069;
	add.s32 	%r4071, %r4060, %r3972;
	add.s32 	%r4072, %r4070, %r4060;
	shf.l.wrap.b32 	%r4073, %r4071, %r4071, 26;
	shf.l.wrap.b32 	%r4074, %r4071, %r4071, 21;
	xor.b32  	%r4075, %r4073, %r4074;
	shf.l.wrap.b32 	%r4076, %r4071, %r4071, 7;
	xor.b32  	%r4077, %r4075, %r4076;
	and.b32  	%r4078, %r4071, %r4046;
	not.b32 	%r4079, %r4071;
	and.b32  	%r4080, %r4021, %r4079;
	or.b32  	%r4081, %r4078, %r4080;
	add.s32 	%r4082, %r4077, %r4081;
	add.s32 	%r4083, %r4082, %r3996;
	add.s32 	%r4084, %r4083, %r1953;
	add.s32 	%r4085, %r4084, %r2649;
	shf.l.wrap.b32 	%r4086, %r4072, %r4072, 30;
	shf.l.wrap.b32 	%r4087, %r4072, %r4072, 19;
	xor.b32  	%r4088, %r4086, %r4087;
	shf.l.wrap.b32 	%r4089, %r4072, %r4072, 10;
	xor.b32  	%r4090, %r4088, %r4089;
	xor.b32  	%r4091, %r4047, %r4022;
	and.b32  	%r4092, %r4072, %r4091;
	and.b32  	%r4093, %r4047, %r4022;
	xor.b32  	%r4094, %r4092, %r4093;
	add.s32 	%r4095, %r4090, %r4094;
	add.s32 	%r4096, %r4085, %r3997;
	add.s32 	%r4097, %r4095, %r4085;
	shf.l.wrap.b32 	%r4098, %r4096, %r4096, 26;
	shf.l.wrap.b32 	%r4099, %r4096, %r4096, 21;
	xor.b32  	%r4100, %r4098, %r4099;
	shf.l.wrap.b32 	%r4101, %r4096, %r4096, 7;
	xor.b32  	%r4102, %r4100, %r4101;
	and.b32  	%r4103, %r4096, %r4071;
	not.b32 	%r4104, %r4096;
	and.b32  	%r4105, %r4046, %r4104;
	or.b32  	%r4106, %r4103, %r4105;
	add.s32 	%r4107, %r4102, %r4106;
	add.s32 	%r4108, %r4107, %r4021;
	add.s32 	%r4109, %r4108, %r1979;
	add.s32 	%r4110, %r4109, %r2662;
	shf.l.wrap.b32 	%r4111, %r4097, %r4097, 30;
	shf.l.wrap.b32 	%r4112, %r4097, %r4097, 19;
	xor.b32  	%r4113, %r4111, %r4112;
	shf.l.wrap.b32 	%r4114, %r4097, %r4097, 10;
	xor.b32  	%r4115, %r4113, %r4114;
	xor.b32  	%r4116, %r4072, %r4047;
	and.b32  	%r4117, %r4097, %r4116;
	and.b32  	%r4118, %r4072, %r4047;
	xor.b32  	%r4119, %r4117, %r4118;
	add.s32 	%r4120, %r4115, %r4119;
	add.s32 	%r4121, %r4110, %r4022;
	add.s32 	%r4122, %r4120, %r4110;
	shf.l.wrap.b32 	%r4123, %r4121, %r4121, 26;
	shf.l.wrap.b32 	%r4124, %r4121, %r4121, 21;
	xor.b32  	%r4125, %r4123, %r4124;
	shf.l.wrap.b32 	%r4126, %r4121, %r4121, 7;
	xor.b32  	%r4127, %r4125, %r4126;
	and.b32  	%r4128, %r4121, %r4096;
	not.b32 	%r4129, %r4121;
	and.b32  	%r4130, %r4071, %r4129;
	or.b32  	%r4131, %r4128, %r4130;
	add.s32 	%r4132, %r4127, %r4131;
	add.s32 	%r4133, %r4132, %r4046;
	add.s32 	%r4134, %r4133, %r2005;
	add.s32 	%r4135, %r4134, %r2675;
	shf.l.wrap.b32 	%r4136, %r4122, %r4122, 30;
	shf.l.wrap.b32 	%r4137, %r4122, %r4122, 19;
	xor.b32  	%r4138, %r4136, %r4137;
	shf.l.wrap.b32 	%r4139, %r4122, %r4122, 10;
	xor.b32  	%r4140, %r4138, %r4139;
	xor.b32  	%r4141, %r4097, %r4072;
	and.b32  	%r4142, %r4122, %r4141;
	and.b32  	%r4143, %r4097, %r4072;
	xor.b32  	%r4144, %r4142, %r4143;
	add.s32 	%r4145, %r4140, %r4144;
	add.s32 	%r4146, %r4135, %r4047;
	add.s32 	%r4147, %r4145, %r4135;
	shf.l.wrap.b32 	%r4148, %r4146, %r4146, 26;
	shf.l.wrap.b32 	%r4149, %r4146, %r4146, 21;
	xor.b32  	%r4150, %r4148, %r4149;
	shf.l.wrap.b32 	%r4151, %r4146, %r4146, 7;
	xor.b32  	%r4152, %r4150, %r4151;
	and.b32  	%r4153, %r4146, %r4121;
	not.b32 	%r4154, %r4146;
	and.b32  	%r4155, %r4096, %r4154;
	or.b32  	%r4156, %r4153, %r4155;
	add.s32 	%r4157, %r4152, %r4156;
	add.s32 	%r4158, %r4157, %r4071;
	add.s32 	%r4159, %r4158, %r2031;
	add.s32 	%r4160, %r4159, %r2688;
	shf.l.wrap.b32 	%r4161, %r4147, %r4147, 30;
	shf.l.wrap.b32 	%r4162, %r4147, %r4147, 19;
	xor.b32  	%r4163, %r4161, %r4162;
	shf.l.wrap.b32 	%r4164, %r4147, %r4147, 10;
	xor.b32  	%r4165, %r4163, %r4164;
	xor.b32  	%r4166, %r4122, %r4097;
	and.b32  	%r4167, %r4147, %r4166;
	and.b32  	%r4168, %r4122, %r4097;
	xor.b32  	%r4169, %r4167, %r4168;
	add.s32 	%r4170, %r4165, %r4169;
	add.s32 	%r4171, %r4160, %r4072;
	add.s32 	%r4172, %r4170, %r4160;
	shf.l.wrap.b32 	%r4173, %r4171, %r4171, 26;
	shf.l.wrap.b32 	%r4174, %r4171, %r4171, 21;
	xor.b32  	%r4175, %r4173, %r4174;
	shf.l.wrap.b32 	%r4176, %r4171, %r4171, 7;
	xor.b32  	%r4177, %r4175, %r4176;
	and.b32  	%r4178, %r4171, %r4146;
	not.b32 	%r4179, %r4171;
	and.b32  	%r4180, %r4121, %r4179;
	or.b32  	%r4181, %r4178, %r4180;
	add.s32 	%r4182, %r4177, %r4181;
	add.s32 	%r4183, %r4182, %r4096;
	add.s32 	%r4184, %r4183, %r2057;
	add.s32 	%r4185, %r4184, %r2701;
	shf.l.wrap.b32 	%r4186, %r4172, %r4172, 30;
	shf.l.wrap.b32 	%r4187, %r4172, %r4172, 19;
	xor.b32  	%r4188, %r4186, %r4187;
	shf.l.wrap.b32 	%r4189, %r4172, %r4172, 10;
	xor.b32  	%r4190, %r4188, %r4189;
	xor.b32  	%r4191, %r4147, %r4122;
	and.b32  	%r4192, %r4172, %r4191;
	and.b32  	%r4193, %r4147, %r4122;
	xor.b32  	%r4194, %r4192, %r4193;
	add.s32 	%r4195, %r4190, %r4194;
	add.s32 	%r4196, %r4185, %r4097;
	add.s32 	%r4197, %r4195, %r4185;
	shf.l.wrap.b32 	%r4198, %r4196, %r4196, 26;
	shf.l.wrap.b32 	%r4199, %r4196, %r4196, 21;
	xor.b32  	%r4200, %r4198, %r4199;
	shf.l.wrap.b32 	%r4201, %r4196, %r4196, 7;
	xor.b32  	%r4202, %r4200, %r4201;
	and.b32  	%r4203, %r4196, %r4171;
	not.b32 	%r4204, %r4196;
	and.b32  	%r4205, %r4146, %r4204;
	or.b32  	%r4206, %r4203, %r4205;
	add.s32 	%r4207, %r4202, %r4206;
	add.s32 	%r4208, %r4207, %r4121;
	add.s32 	%r4209, %r4208, %r2083;
	add.s32 	%r4210, %r4209, %r2714;
	add.s32 	%r4211, %r4210, %r4122;
	shf.l.wrap.b32 	%r4212, %r4211, %r4211, 26;
	shf.l.wrap.b32 	%r4213, %r4211, %r4211, 21;
	xor.b32  	%r4214, %r4212, %r4213;
	shf.l.wrap.b32 	%r4215, %r4211, %r4211, 7;
	xor.b32  	%r4216, %r4214, %r4215;
	and.b32  	%r4217, %r4211, %r4196;
	not.b32 	%r4218, %r4211;
	and.b32  	%r4219, %r4171, %r4218;
	or.b32  	%r4220, %r4217, %r4219;
	add.s32 	%r4221, %r4216, %r4220;
	add.s32 	%r4222, %r4221, %r4146;
	add.s32 	%r4223, %r4222, %r2109;
	add.s32 	%r4224, %r4223, %r2727;
	add.s32 	%r4225, %r4224, %r4147;
	shf.l.wrap.b32 	%r4226, %r4225, %r4225, 26;
	shf.l.wrap.b32 	%r4227, %r4225, %r4225, 21;
	xor.b32  	%r4228, %r4226, %r4227;
	shf.l.wrap.b32 	%r4229, %r4225, %r4225, 7;
	xor.b32  	%r4230, %r4228, %r4229;
	and.b32  	%r4231, %r4225, %r4211;
	not.b32 	%r4232, %r4225;
	and.b32  	%r4233, %r4196, %r4232;
	or.b32  	%r4234, %r4231, %r4233;
	add.s32 	%r4235, %r4230, %r4234;
	add.s32 	%r4236, %r4235, %r4171;
	add.s32 	%r4237, %r4236, %r2135;
	add.s32 	%r4238, %r4237, %r2740;
	add.s32 	%r2, %r4238, %r4172;
	shf.l.wrap.b32 	%r4239, %r2, %r2, 26;
	shf.l.wrap.b32 	%r4240, %r2, %r2, 21;
	xor.b32  	%r4241, %r4239, %r4240;
	shf.l.wrap.b32 	%r4242, %r2, %r2, 7;
	xor.b32  	%r4243, %r4241, %r4242;
	and.b32  	%r4244, %r2, %r4225;
	not.b32 	%r4245, %r2;
	and.b32  	%r4246, %r4211, %r4245;
	or.b32  	%r4247, %r4244, %r4246;
	add.s32 	%r4248, %r4243, %r4247;
	add.s32 	%r4249, %r4248, %r4196;
	add.s32 	%r4250, %r4249, %r2161;
	add.s32 	%r4251, %r4250, %r2753;
	add.s32 	%r3, %r4251, %r4197;
	setp.ne.s32 	%p1, %r4225, -1541459225;
	@%p1 bra 	$L__BB0_5;
	ld.global.u32 	%r4, [%rd1+48];
	ld.global.u32 	%r4252, [%rd1+44];
	add.s32 	%r4253, %r2, 528734635;
	prmt.b32 	%r4254, %r4253, 0, 291;
	setp.gt.u32 	%p2, %r4254, %r4252;
	@%p2 bra 	$L__BB0_5;
	add.s32 	%r4255, %r3, -1694144372;
	prmt.b32 	%r4256, %r4255, 0, 291;
	setp.gt.u32 	%p3, %r4256, %r4;
	@%p3 bra 	$L__BB0_5;
	ld.param.u32 	%r4257, [_Z17find_nonce_kernelPKjPjS1_jj_param_4];
	ld.param.u64 	%rd10, [_Z17find_nonce_kernelPKjPjS1_jj_param_2];
	cvta.to.global.u64 	%rd5, %rd10;
	atom.global.add.u32 	%r5, [%rd5], 1;
	setp.ge.u32 	%p4, %r5, %r4257;
	@%p4 bra 	$L__BB0_5;
	ld.param.u64 	%rd9, [_Z17find_nonce_kernelPKjPjS1_jj_param_1];
	cvta.to.global.u64 	%rd6, %rd9;
	mul.wide.u32 	%rd7, %r5, 4;
	add.s64 	%rd8, %rd6, %rd7;
	st.global.u32 	[%rd8], %r1;
$L__BB0_5:
	ret;

}


// ===== COMPILED SASS (sm_100) =====

	.target	sm_100

	.elftype	@"ET_EXEC"


//--------------------- .note.nv.tkinfo           --------------------------
	.section	.note.nv.tkinfo,"",@"SHT_NOTE"
	.sectionflags	@"SHF_NOTE_NV_TKINFO"
	.tkinfo
        /*0018*/ 	.word	0x00000002
        /*0030*/ 	.string	""
        /*0030*/ 	.string	"ptxas"
        /*0030*/ 	.string	"Cuda compilation tools, release 13.0, V13.0.88"
        /*0030*/ 	.string	"Build cuda_13.0.r13.0/compiler.36424714_0"
        /*0030*/ 	.string	"-arch sm_100 -m 64 "



//--------------------- .note.nv.cuinfo           --------------------------
	.section	.note.nv.cuinfo,"",@"SHT_NOTE"
	.sectionflags	@"SHF_NOTE_NV_CUINFO"
        /*0018*/ 	.short	0x0002
        /*001a*/ 	.short	0x0064
        /*001c*/ 	.short	0x0082
	.zero		2


//--------------------- .nv.info                  --------------------------
	.section	.nv.info,"",@"SHT_CUDA_INFO"
	.align	4


	//----- nvinfo : EIATTR_REGCOUNT
	.align		4
        /*0000*/ 	.byte	0x04, 0x2f
        /*0002*/ 	.short	(.L_2 - .L_1)
	.align		4
.L_1:
        /*0004*/ 	.word	index@(_Z17find_nonce_kernelPKjPjS1_jj)
        /*0008*/ 	.word	0x00000028


	//----- nvinfo : EIATTR_FRAME_SIZE
	.align		4
.L_2:
        /*000c*/ 	.byte	0x04, 0x11
        /*000e*/ 	.short	(.L_4 - .L_3)
	.align		4
.L_3:
        /*0010*/ 	.word	index@(_Z17find_nonce_kernelPKjPjS1_jj)
        /*0014*/ 	.word	0x00000000


	//----- nvinfo : EIATTR_MIN_STACK_SIZE
	.align		4
.L_4:
        /*0018*/ 	.byte	0x04, 0x12
        /*001a*/ 	.short	(.L_6 - .L_5)
	.align		4
.L_5:
        /*001c*/ 	.word	index@(_Z17find_nonce_kernelPKjPjS1_jj)
        /*0020*/ 	.word	0x00000000
.L_6:


//--------------------- .nv.compat                --------------------------
	.section	.nv.compat,"",@"SHT_CUDA_COMPAT_INFO"
	.align	4
        /*0000*/ 	.byte	0x02, 0x09, 0x00, 0x00, 0x02, 0x02, 0x01, 0x00, 0x02, 0x05, 0x05, 0x00, 0x03, 0x07, 0x01, 0x01
        /*0010*/ 	.byte	0x02, 0x03, 0x00, 0x00, 0x02, 0x06, 0x01, 0x00, 0x04, 0x0b, 0x08, 0x00, 0x09, 0x00, 0x00, 0x00
        /*0020*/ 	.byte	0x00, 0x00, 0x00, 0x00


//--------------------- .nv.info._Z17find_nonce_kernelPKjPjS1_jj --------------------------
	.section	.nv.info._Z17find_nonce_kernelPKjPjS1_jj,"",@"SHT_CUDA_INFO"
	.sectionflags	@""
	.align	4


	//----- nvinfo : EIATTR_CUDA_API_VERSION
	.align		4
        /*0000*/ 	.byte	0x04, 0x37
        /*0002*/ 	.short	(.L_8 - .L_7)
.L_7:
        /*0004*/ 	.word	0x00000082


	//----- nvinfo : EIATTR_KPARAM_INFO
	.align		4
.L_8:
        /*0008*/ 	.byte	0x04, 0x17
        /*000a*/ 	.short	(.L_10 - .L_9)
.L_9:
        /*000c*/ 	.word	0x00000000
        /*0010*/ 	.short	0x0004
        /*0012*/ 	.short	0x001c
        /*0014*/ 	.byte	0x00, 0xf0, 0x11, 0x00


	//----- nvinfo : EIATTR_KPARAM_INFO
	.align		4
.L_10:
        /*0018*/ 	.byte	0x04, 0x17
        /*001a*/ 	.short	(.L_12 - .L_11)
.L_11:
        /*001c*/ 	.word	0x00000000
        /*0020*/ 	.short	0x0003
        /*0022*/ 	.short	0x0018
        /*0024*/ 	.byte	0x00, 0xf0, 0x11, 0x00


	//----- nvinfo : EIATTR_KPARAM_INFO
	.align		4
.L_12:
        /*0028*/ 	.byte	0x04, 0x17
        /*002a*/ 	.short	(.L_14 - .L_13)
.L_13:
        /*002c*/ 	.word	0x00000000
        /*0030*/ 	.short	0x0002
        /*0032*/ 	.short	0x0010
        /*0034*/ 	.byte	0x00, 0xf5, 0x21, 0x00


	//----- nvinfo : EIATTR_KPARAM_INFO
	.align		4
.L_14:
        /*0038*/ 	.byte	0x04, 0x17
        /*003a*/ 	.short	(.L_16 - .L_15)
.L_15:
        /*003c*/ 	.word	0x00000000
        /*0040*/ 	.short	0x0001
        /*0042*/ 	.short	0x0008
        /*0044*/ 	.byte	0x00, 0xf5, 0x21, 0x00


	//----- nvinfo : EIATTR_KPARAM_INFO
	.align		4
.L_16:
        /*0048*/ 	.byte	0x04, 0x17
        /*004a*/ 	.short	(.L_18 - .L_17)
.L_17:
        /*004c*/ 	.word	0x00000000
        /*0050*/ 	.short	0x0000
        /*0052*/ 	.short	0x0000
        /*0054*/ 	.byte	0x00, 0xf5, 0x21, 0x00


	//----- nvinfo : EIATTR_SPARSE_MMA_MASK
	.align		4
.L_18:
        /*0058*/ 	.byte	0x03, 0x50
        /*005a*/ 	.short	0x0000


	//----- nvinfo : EIATTR_MAXREG_COUNT
	.align		4
        /*005c*/ 	.byte	0x03, 0x1b
        /*005e*/ 	.short	0x00ff


	//----- nvinfo : EIATTR_MERCURY_ISA_VERSION
	.align		4
        /*0060*/ 	.byte	0x03, 0x5f
        /*0062*/ 	.short	0x0101


	//----- nvinfo : EIATTR_INT_WARP_WIDE_INSTR_OFFSETS
	.align		4
        /*0064*/ 	.byte	0x04, 0x31
        /*0066*/ 	.short	(.L_20 - .L_19)


	//   ....[0]....
.L_19:
        /*0068*/ 	.word	0x0000a510


	//   ....[1]....
        /*006c*/ 	.word	0x0000a5b0


	//----- nvinfo : EIATTR_VRC_CTA_INIT_COUNT
	.align		4
.L_20:
        /*0070*/ 	.byte	0x02, 0x4a
	.zero		1
	.zero		1


	//----- nvinfo : EIATTR_EXIT_INSTR_OFFSETS
	.align		4
        /*0074*/ 	.byte	0x04, 0x1c
        /*0076*/ 	.short	(.L_22 - .L_21)


	//   ....[0]....
.L_21:
        /*0078*/ 	.word	0x0000a3f0


	//   ....[1]....
        /*007c*/ 	.word	0x0000a440


	//   ....[2]....
        /*0080*/ 	.word	0x0000a4f0


	//   ....[3]....
        /*0084*/ 	.word	0x0000a5e0


	//   ....[4]....
        /*0088*/ 	.word	0x0000a620


	//----- nvinfo : EIATTR_CBANK_PARAM_SIZE
	.align		4
.L_22:
        /*008c*/ 	.byte	0x03, 0x19
        /*008e*/ 	.short	0x0020


	//----- nvinfo : EIATTR_PARAM_CBANK
	.align		4
        /*0090*/ 	.byte	0x04, 0x0a
        /*0092*/ 	.short	(.L_24 - .L_23)
	.align		4
.L_23:
        /*0094*/ 	.word	index@(.nv.constant0._Z17find_nonce_kernelPKjPjS1_jj)
        /*0098*/ 	.short	0x0380
        /*009a*/ 	.short	0x0020


	//----- nvinfo : EIATTR_SW_WAR
	.align		4
.L_24:
        /*009c*/ 	.byte	0x04, 0x36
        /*009e*/ 	.short	(.L_26 - .L_25)
.L_25:
        /*00a0*/ 	.word	0x00000008
.L_26:


//--------------------- .nv.callgraph             --------------------------
	.section	.nv.callgraph,"",@"SHT_CUDA_CALLGRAPH"
	.align	4
	.sectionentsize	8
	.align		4
        /*0000*/ 	.word	0x00000000
	.align		4
        /*0004*/ 	.word	0xffffffff
	.align		4
        /*0008*/ 	.word	0x00000000
	.align		4
        /*000c*/ 	.word	0xfffffffe
	.align		4
        /*0010*/ 	.word	0x00000000
	.align		4
        /*0014*/ 	.word	0xfffffffd
	.align		4
        /*0018*/ 	.word	0x00000000
	.align		4
        /*001c*/ 	.word	0xfffffffc


//--------------------- .nv.constant3             --------------------------
	.section	.nv.constant3,"a",@progbits
	.align	4
.nv.constant3:
	.type		K,@object
	.size		K,(.L_0 - K)
K:
        /*0000*/ 	.byte	0x98, 0x2f, 0x8a, 0x42, 0x91, 0x44, 0x37, 0x71, 0xcf, 0xfb, 0xc0, 0xb5, 0xa5, 0xdb, 0xb5, 0xe9
        /* <DEDUP_REMOVED lines=15> */
.L_0:


//--------------------- .text._Z17find_nonce_kernelPKjPjS1_jj --------------------------
	.section	.text._Z17find_nonce_kernelPKjPjS1_jj,"ax",@progbits
	.align	128
        .global         _Z17find_nonce_kernelPKjPjS1_jj
        .type           _Z17find_nonce_kernelPKjPjS1_jj,@function
        .size           _Z17find_nonce_kernelPKjPjS1_jj,(.L_x_1 - _Z17find_nonce_kernelPKjPjS1_jj)
        .other          _Z17find_nonce_kernelPKjPjS1_jj,@"STO_CUDA_ENTRY STV_DEFAULT"
_Z17find_nonce_kernelPKjPjS1_jj:
.text._Z17find_nonce_kernelPKjPjS1_jj:
[----:B------:R-:W-:Y:S08]  /*0000*/  LDC R1, c[0x0][0x37c] ;  /* 0x0000df00ff017b82 */ /* 0x000ff00000000800 */
[----:B------:R-:W0:Y:S01]  /*0010*/  LDC.64 R2, c[0x0][0x380] ;  /* 0x0000e000ff027b82 */ /* 0x000e220000000a00 */
[----:B------:R-:W0:Y:S01]  /*0020*/  LDCU.64 UR16, c[0x0][0x358] ;  /* 0x00006b00ff1077ac */ /* 0x000e220008000a00 */
[----:B------:R-:W1:Y:S01]  /*0030*/  LDCU.128 UR8, c[0x3][URZ] ;  /* 0x00c00000ff0877ac */ /* 0x000e620008000c00 */
[----:B------:R-:W2:Y:S05]  /*0040*/  S2R R23, SR_TID.X ;  /* 0x0000000000177919 */ /* 0x000eaa0000002100 */
[----:B------:R-:W2:Y:S01]  /*0050*/  LDC R22, c[0x0][0x360] ;  /* 0x0000d800ff167b82 */ /* 0x000ea20000000800 */
[----:B------:R-:W3:Y:S01]  /*0060*/  LDCU.128 UR12, c[0x3][0x10] ;  /* 0x00c00200ff0c77ac */ /* 0x000ee20008000c00 */
[----:B------:R-:W4:Y:S01]  /*0070*/  LDCU.128 UR20, c[0x3][0x20] ;  /* 0x00c00400ff1477ac */ /* 0x000f220008000c00 */
[----:B------:R-:W5:Y:S01]  /*0080*/  LDCU.128 UR24, c[0x3][0x30] ;  /* 0x00c00600ff1877ac */ /* 0x000f620008000c00 */
[----:B------:R-:W5:Y:S01]  /*0090*/  LDCU.128 UR28, c[0x3][0x40] ;  /* 0x00c00800ff1c77ac */ /* 0x000f620008000c00 */
[----:B0-----:R-:W3:Y:S01]  /*00a0*/  LDG.E R11, desc[UR16][R2.64+0x10] ;  /* 0x00001010020b7981 */ /* 0x001ee2000c1e1900 */
[----:B------:R-:W0:Y:S03]  /*00b0*/  LDCU.128 UR32, c[0x3][0x50] ;  /* 0x00c00a00ff2077ac */ /* 0x000e260008000c00 */
[----:B------:R-:W4:Y:S01]  /*00c0*/  LDG.E R6, desc[UR16][R2.64+0x14] ;  /* 0x0000141002067981 */ /* 0x000f22000c1e1900 */
[----:B------:R-:W0:Y:S03]  /*00d0*/  LDCU.128 UR36, c[0x3][0x60] ;  /* 0x00c00c00ff2477ac */ /* 0x000e260008000c00 */
[----:B------:R-:W4:Y:S01]  /*00e0*/  LDG.E R7, desc[UR16][R2.64+0x18] ;  /* 0x0000181002077981 */ /* 0x000f22000c1e1900 */
[----:B------:R-:W0:Y:S03]  /*00f0*/  LDCU.128 UR40, c[0x3][0x70] ;  /* 0x00c00e00ff2877ac */ /* 0x000e260008000c00 */
[----:B------:R-:W5:Y:S01]  /*0100*/  LDG.E R5, desc[UR16][R2.64+0x1c] ;  /* 0x00001c1002057981 */ /* 0x000f62000c1e1900 */
[----:B------:R-:W0:Y:S03]  /*0110*/  LDCU.128 UR44, c[0x3][0x80] ;  /* 0x00c01000ff2c77ac */ /* 0x000e260008000c00 */
[----:B------:R-:W1:Y:S01]  /*0120*/  LDG.E R18, desc[UR16][R2.64+0x20] ;  /* 0x0000201002127981 */ /* 0x000e62000c1e1900 */
[----:B------:R-:W0:Y:S03]  /*0130*/  LDCU.128 UR48, c[0x3][0x90] ;  /* 0x00c01200ff3077ac */ /* 0x000e260008000c00 */
[----:B------:R-:W2:Y:S01]  /*0140*/  LDG.E R8, desc[UR16][R2.64+0xc] ;  /* 0x00000c1002087981 */ /* 0x000ea2000c1e1900 */
        /* <DEDUP_REMOVED lines=10> */
[----:B------:R-:W0:Y:S01]  /*01f0*/  LDCU.128 UR72, c[0x3][0xf0] ;  /* 0x00c01e00ff4877ac */ /* 0x000e220008000c00 */
[----:B---3--:R-:W-:-:S13]  /*0200*/  R2UR UR7, R11 ;  /* 0x000000000b0772ca */ /* 0x008fda00000e0000 */
[----:B------:R-:W-:Y:S02]  /*0210*/  USHF.L.W.U32.HI UR4, UR7, 0x1a, UR7 ;  /* 0x0000001a07047899 */ /* 0x000fe40008010e07 */
[----:B----4-:R-:W-:Y:S01]  /*0220*/  LOP3.LUT R12, R7, UR7, R6, 0xb8, !PT ;  /* 0x00000007070c7c12 */ /* 0x010fe2000f8eb806 */
[----:B------:R-:W-:Y:S02]  /*0230*/  USHF.L.W.U32.HI UR5, UR7, 0x15, UR7 ;  /* 0x0000001507057899 */ /* 0x000fe40008010e07 */
[----:B------:R-:W-:-:S04]  /*0240*/  USHF.L.W.U32.HI UR6, UR7, 0x7, UR7 ;  /* 0x0000000707067899 */ /* 0x000fc80008010e07 */
[----:B------:R-:W-:-:S05]  /*0250*/  ULOP3.LUT UR4, UR6, UR4, UR5, 0x96, !UPT ;  /* 0x0000000406047292 */ /* 0x000fca000f8e9605 */
[----:B------:R-:W3:Y:S01]  /*0260*/  LDCU UR5, c[0x0][0x398] ;  /* 0x00007300ff0577ac */ /* 0x000ee20008000800 */
[----:B-----5:R-:W-:-:S04]  /*0270*/  IADD3 R15, PT, PT, R5, UR4, R12 ;  /* 0x00000004050f7c10 */ /* 0x020fc8000fffe00c */
[----:B-1----:R-:W-:Y:S01]  /*0280*/  IADD3 R15, PT, PT, R18, UR8, R15 ;  /* 0x00000008120f7c10 */ /* 0x002fe2000fffe00f */
[----:B------:R-:W1:Y:S04]  /*0290*/  S2UR UR4, SR_CTAID.X ;  /* 0x00000000000479c3 */ /* 0x000e680000002500 */
[----:B--2---:R-:W-:Y:S01]  /*02a0*/  IMAD.IADD R16, R8, 0x1, R15 ;  /* 0x0000000108107824 */ /* 0x004fe200078e020f */
[----:B------:R-:W-:-:S04]  /*02b0*/  R2UR UR18, R0 ;  /* 0x00000000001272ca */ /* 0x000fc800000e0000 */
[C-C-:B------:R-:W-:Y:S02]  /*02c0*/  SHF.L.W.U32.HI R11, R16.reuse, 0x1a, R16.reuse ;  /* 0x0000001a100b7819 */ /* 0x140fe40000010e10 */
[C-C-:B------:R-:W-:Y:S02]  /*02d0*/  SHF.L.W.U32.HI R12, R16.reuse, 0x15, R16.reuse ;  /* 0x00000015100c7819 */ /* 0x140fe40000010e10 */
[----:B------:R-:W-:-:S04]  /*02e0*/  SHF.L.W.U32.HI R13, R16, 0x7, R16 ;  /* 0x00000007100d7819 */ /* 0x000fc80000010e10 */
[----:B------:R-:W-:Y:S02]  /*02f0*/  LOP3.LUT R12, R13, R11, R12, 0x96, !PT ;  /* 0x0000000b0d0c7212 */ /* 0x000fe400078e960c */
[----:B------:R-:W-:Y:S01]  /*0300*/  LOP3.LUT R11, R6, UR7, R16, 0xd8, !PT ;  /* 0x00000007060b7c12 */ /* 0x000fe2000f8ed810 */
[----:B------:R-:W-:-:S03]  /*0310*/  USHF.L.W.U32.HI UR6, UR18, 0xa, UR18 ;  /* 0x0000000a12067899 */ /* 0x000fc60008010e12 */
[----:B------:R-:W-:-:S04]  /*0320*/  IADD3 R11, PT, PT, R7, R12, R11 ;  /* 0x0000000c070b7210 */ /* 0x000fc80007ffe00b */
[----:B------:R-:W-:-:S05]  /*0330*/  IADD3 R17, PT, PT, R10, UR9, R11 ;  /* 0x000000090a117c10 */ /* 0x000fca000fffe00b */
[----:B------:R-:W-:-:S05]  /*0340*/  IMAD.IADD R11, R4, 0x1, R17 ;  /* 0x00000001040b7824 */ /* 0x000fca00078e0211 */
[C-C-:B------:R-:W-:Y:S02]  /*0350*/  SHF.L.W.U32.HI R12, R11.reuse, 0x1a, R11.reuse ;  /* 0x0000001a0b0c7819 */ /* 0x140fe40000010e0b */
[C-C-:B------:R-:W-:Y:S02]  /*0360*/  SHF.L.W.U32.HI R13, R11.reuse, 0x15, R11.reuse ;  /* 0x000000150b0d7819 */ /* 0x140fe40000010e0b */
[----:B------:R-:W-:-:S04]  /*0370*/  SHF.L.W.U32.HI R14, R11, 0x7, R11 ;  /* 0x000000070b0e7819 */ /* 0x000fc80000010e0b */
[----:B------:R-:W-:Y:S02]  /*0380*/  LOP3.LUT R13, R14, R12, R13, 0x96, !PT ;  /* 0x0000000c0e0d7212 */ /* 0x000fe400078e960d */
[----:B------:R-:W-:-:S04]  /*0390*/  LOP3.LUT R12, R11, UR7, R16, 0xac, !PT ;  /* 0x000000070b0c7c12 */ /* 0x000fc8000f8eac10 */
[----:B------:R-:W-:-:S04]  /*03a0*/  IADD3 R12, PT, PT, R6, R13, R12 ;  /* 0x0000000d060c7210 */ /* 0x000fc80007ffe00c */
[----:B------:R-:W-:Y:S01]  /*03b0*/  IADD3 R20, PT, PT, R29, UR10, R12 ;  /* 0x0000000a1d147c10 */ /* 0x000fe2000fffe00c */
[----:B-1----:R-:W-:Y:S01]  /*03c0*/  IMAD R12, R22, UR4, R23 ;  /* 0x00000004160c7c24 */ /* 0x002fe2000f8e0217 */
[----:B------:R-:W-:-:S03]  /*03d0*/  USHF.L.W.U32.HI UR4, UR18, 0x1e, UR18 ;  /* 0x0000001e12047899 */ /* 0x000fc60008010e12 */
[----:B------:R-:W-:Y:S02]  /*03e0*/  IMAD.IADD R13, R9, 0x1, R20 ;  /* 0x00000001090d7824 */ /* 0x000fe400078e0214 */
[----:B---3--:R-:W-:Y:S01]  /*03f0*/  VIADD R0, R12, UR5 ;  /* 0x000000050c007c36 */ /* 0x008fe20008000000 */
[----:B------:R-:W-:Y:S02]  /*0400*/  USHF.L.W.U32.HI UR5, UR18, 0x13, UR18 ;  /* 0x0000001312057899 */ /* 0x000fe40008010e12 */
[C-C-:B------:R-:W-:Y:S02]  /*0410*/  SHF.L.W.U32.HI R14, R13.reuse, 0x1a, R13.reuse ;  /* 0x0000001a0d0e7819 */ /* 0x140fe40000010e0d */
[C-C-:B------:R-:W-:Y:S01]  /*0420*/  SHF.L.W.U32.HI R19, R13.reuse, 0x15, R13.reuse ;  /* 0x000000150d137819 */ /* 0x140fe20000010e0d */
[----:B------:R-:W-:Y:S01]  /*0430*/  ULOP3.LUT UR4, UR6, UR4, UR5, 0x96, !UPT ;  /* 0x0000000406047292 */ /* 0x000fe2000f8e9605 */
[----:B------:R-:W-:-:S04]  /*0440*/  SHF.L.W.U32.HI R21, R13, 0x7, R13 ;  /* 0x000000070d157819 */ /* 0x000fc80000010e0d */
[----:B------:R-:W-:Y:S02]  /*0450*/  LOP3.LUT R14, R21, R14, R19, 0x96, !PT ;  /* 0x0000000e150e7212 */ /* 0x000fe400078e9613 */
[----:B------:R-:W-:-:S04]  /*0460*/  LOP3.LUT R19, R16, R13, R11, 0xb8, !PT ;  /* 0x0000000d10137212 */ /* 0x000fc800078eb80b */
[----:B------:R-:W-:-:S04]  /*0470*/  IADD3 R19, PT, PT, R14, UR7, R19 ;  /* 0x000000070e137c10 */ /* 0x000fc8000fffe013 */
[----:B------:R-:W-:-:S05]  /*0480*/  IADD3 R14, PT, PT, R0, UR11, R19 ;  /* 0x0000000b000e7c10 */ /* 0x000fca000fffe013 */
[----:B------:R-:W-:-:S05]  /*0490*/  VIADD R12, R14, UR18 ;  /* 0x000000120e0c7c36 */ /* 0x000fca0008000000 */
[C-C-:B------:R-:W-:Y:S02]  /*04a0*/  SHF.L.W.U32.HI R19, R12.reuse, 0x1a, R12.reuse ;  /* 0x0000001a0c137819 */ /* 0x140fe40000010e0c */
[C-C-:B------:R-:W-:Y:S02]  /*04b0*/  SHF.L.W.U32.HI R22, R12.reuse, 0x15, R12.reuse ;  /* 0x000000150c167819 */ /* 0x140fe40000010e0c */
[----:B------:R-:W-:-:S04]  /*04c0*/  SHF.L.W.U32.HI R21, R12, 0x7, R12 ;  /* 0x000000070c157819 */ /* 0x000fc80000010e0c */
[----:B------:R-:W-:Y:S02]  /*04d0*/  LOP3.LUT R19, R21, R19, R22, 0x96, !PT ;  /* 0x0000001315137212 */ /* 0x000fe400078e9616 */
[----:B------:R-:W-:Y:S02]  /*04e0*/  LOP3.LUT R21, R11, R12, R13, 0xb8, !PT ;  /* 0x0000000c0b157212 */ /* 0x000fe400078eb80d */
[----:B------:R-:W-:Y:S02]  /*04f0*/  LOP3.LUT R22, R9, UR18, R4, 0xe8, !PT ;  /* 0x0000001209167c12 */ /* 0x000fe4000f8ee804 */
[----:B------:R-:W-:Y:S02]  /*0500*/  IADD3 R21, PT, PT, R16, R19, R21 ;  /* 0x0000001310157210 */ /* 0x000fe40007ffe015 */
[----:B------:R-:W-:-:S03]  /*0510*/  IADD3 R19, PT, PT, R15, UR4, R22 ;  /* 0x000000040f137c10 */ /* 0x000fc6000fffe016 */
[----:B------:R-:W-:Y:S01]  /*0520*/  VIADD R16, R21, UR12 ;  /* 0x0000000c15107c36 */ /* 0x000fe20008000000 */
[C-C-:B------:R-:W-:Y:S02]  /*0530*/  SHF.L.W.U32.HI R15, R19.reuse, 0x1e, R19.reuse ;  /* 0x0000001e130f7819 */ /* 0x140fe40000010e13 */
[C-C-:B------:R-:W-:Y:S02]  /*0540*/  SHF.L.W.U32.HI R22, R19.reuse, 0x13, R19.reuse ;  /* 0x0000001313167819 */ /* 0x140fe40000010e13 */
[--C-:B------:R-:W-:Y:S02]  /*0550*/  SHF.L.W.U32.HI R21, R19, 0xa, R19.reuse ;  /* 0x0000000a13157819 */ /* 0x100fe40000010e13 */
[----:B------:R-:W-:Y:S02]  /*0560*/  LOP3.LUT R16, R16, 0x80000000, RZ, 0x3c, !PT ;  /* 0x8000000010107812 */ /* 0x000fe400078e3cff */
[----:B------:R-:W-:Y:S02]  /*0570*/  LOP3.LUT R22, R21, R15, R22, 0x96, !PT ;  /* 0x0000000f15167212 */ /* 0x000fe400078e9616 */
[----:B------:R-:W-:Y:S01]  /*0580*/  LOP3.LUT R23, R9, UR18, R19, 0xe8, !PT ;  /* 0x0000001209177c12 */ /* 0x000fe2000f8ee813 */
[----:B------:R-:W-:-:S03]  /*0590*/  IMAD.IADD R15, R19, 0x1, R16 ;  /* 0x00000001130f7824 */ /* 0x000fc600078e0210 */
[----:B------:R-:W-:Y:S02]  /*05a0*/  IADD3 R22, PT, PT, R17, R22, R23 ;  /* 0x0000001611167210 */ /* 0x000fe40007ffe017 */
[C-C-:B------:R-:W-:Y:S02]  /*05b0*/  SHF.L.W.U32.HI R21, R15.reuse, 0x1a, R15.reuse ;  /* 0x0000001a0f157819 */ /* 0x140fe40000010e0f */
[C-C-:B------:R-:W-:Y:S02]  /*05c0*/  SHF.L.W.U32.HI R24, R15.reuse, 0x15, R15.reuse ;  /* 0x000000150f187819 */ /* 0x140fe40000010e0f */
[----:B------:R-:W-:Y:S02]  /*05d0*/  SHF.L.W.U32.HI R23, R15, 0x7, R15 ;  /* 0x000000070f177819 */ /* 0x000fe40000010e0f */
[----:B------:R-:W-:Y:S02]  /*05e0*/  LOP3.LUT R25, R13, R15, R12, 0xb8, !PT ;  /* 0x0000000f0d197212 */ /* 0x000fe400078eb80c */
[----:B------:R-:W-:-:S02]  /*05f0*/  LOP3.LUT R26, R23, R21, R24, 0x96, !PT ;  /* 0x00000015171a7212 */ /* 0x000fc400078e9618 */
[C-C-:B------:R-:W-:Y:S02]  /*0600*/  SHF.L.W.U32.HI R17, R22.reuse, 0x1e, R22.reuse ;  /* 0x0000001e16117819 */ /* 0x140fe40000010e16 */
[C-C-:B------:R-:W-:Y:S02]  /*0610*/  SHF.L.W.U32.HI R24, R22.reuse, 0x13, R22.reuse ;  /* 0x0000001316187819 */ /* 0x140fe40000010e16 */
[--C-:B------:R-:W-:Y:S02]  /*0620*/  SHF.L.W.U32.HI R21, R22, 0xa, R22.reuse ;  /* 0x0000000a16157819 */ /* 0x100fe40000010e16 */
[----:B------:R-:W-:Y:S02]  /*0630*/  IADD3 R25, PT, PT, R11, R26, R25 ;  /* 0x0000001a0b197210 */ /* 0x000fe40007ffe019 */
[----:B------:R-:W-:Y:S02]  /*0640*/  LOP3.LUT R11, R19, UR18, R22, 0xe8, !PT ;  /* 0x00000012130b7c12 */ /* 0x000fe4000f8ee816 */
[----:B------:R-:W-:Y:S01]  /*0650*/  LOP3.LUT R21, R21, R17, R24, 0x96, !PT ;  /* 0x0000001115157212 */ /* 0x000fe200078e9618 */
[----:B------:R-:W-:-:S03]  /*0660*/  VIADD R17, R25, UR13 ;  /* 0x0000000d19117c36 */ /* 0x000fc60008000000 */
[----:B------:R-:W-:Y:S01]  /*0670*/  IADD3 R21, PT, PT, R20, R21, R11 ;  /* 0x0000001514157210 */ /* 0x000fe20007ffe00b */
[----:B------:R-:W-:-:S03]  /*0680*/  IMAD.IADD R11, R22, 0x1, R17 ;  /* 0x00000001160b7824 */ /* 0x000fc600078e0211 */
[C-C-:B------:R-:W-:Y:S02]  /*0690*/  SHF.L.W.U32.HI R20, R21.reuse, 0x1e, R21.reuse ;  /* 0x0000001e15147819 */ /* 0x140fe40000010e15 */
[C-C-:B------:R-:W-:Y:S02]  /*06a0*/  SHF.L.W.U32.HI R23, R21.reuse, 0x13, R21.reuse ;  /* 0x0000001315177819 */ /* 0x140fe40000010e15 */
[----:B------:R-:W-:Y:S02]  /*06b0*/  SHF.L.W.U32.HI R24, R21, 0xa, R21 ;  /* 0x0000000a15187819 */ /* 0x000fe40000010e15 */
[C-C-:B------:R-:W-:Y:S02]  /*06c0*/  SHF.L.W.U32.HI R25, R11.reuse, 0x1a, R11.reuse ;  /* 0x0000001a0b197819 */ /* 0x140fe40000010e0b */
[C-C-:B------:R-:W-:Y:S02]  /*06d0*/  SHF.L.W.U32.HI R26, R11.reuse, 0x15, R11.reuse ;  /* 0x000000150b1a7819 */ /* 0x140fe40000010e0b */
[----:B------:R-:W-:-:S02]  /*06e0*/  SHF.L.W.U32.HI R27, R11, 0x7, R11 ;  /* 0x000000070b1b7819 */ /* 0x000fc40000010e0b */
[----:B------:R-:W-:Y:S02]  /*06f0*/  LOP3.LUT R23, R24, R20, R23, 0x96, !PT ;  /* 0x0000001418177212 */ /* 0x000fe400078e9617 */
[----:B------:R-:W-:Y:S02]  /*0700*/  LOP3.LUT R20, R22, R19, R21, 0xe8, !PT ;  /* 0x0000001316147212 */ /* 0x000fe400078ee815 */
[----:B------:R-:W-:Y:S02]  /*0710*/  LOP3.LUT R26, R27, R25, R26, 0x96, !PT ;  /* 0x000000191b1a7212 */ /* 0x000fe400078e961a */
[----:B------:R-:W-:Y:S02]  /*0720*/  LOP3.LUT R19, R12, R11, R15, 0xb8, !PT ;  /* 0x0000000b0c137212 */ /* 0x000fe400078eb80f */
[----:B------:R-:W-:Y:S02]  /*0730*/  IADD3 R20, PT, PT, R14, R23, R20 ;  /* 0x000000170e147210 */ /* 0x000fe40007ffe014 */
[----:B------:R-:W-:-:S02]  /*0740*/  IADD3 R24, PT, PT, R13, R26, R19 ;  /* 0x0000001a0d187210 */ /* 0x000fc40007ffe013 */
[C-C-:B------:R-:W-:Y:S02]  /*0750*/  SHF.L.W.U32.HI R13, R20.reuse, 0x1e, R20.reuse ;  /* 0x0000001e140d7819 */ /* 0x140fe40000010e14 */
[--C-:B------:R-:W-:Y:S01]  /*0760*/  SHF.L.W.U32.HI R14, R20, 0x13, R20.reuse ;  /* 0x00000013140e7819 */ /* 0x100fe20000010e14 */
[----:B------:R-:W-:Y:S01]  /*0770*/  VIADD R24, R24, UR14 ;  /* 0x0000000e18187c36 */ /* 0x000fe20008000000 */
[--C-:B------:R-:W-:Y:S02]  /*0780*/  SHF.L.W.U32.HI R19, R20, 0xa, R20.reuse ;  /* 0x0000000a14137819 */ /* 0x100fe40000010e14 */
[----:B------:R-:W-:Y:S02]  /*0790*/  LOP3.LUT R22, R21, R22, R20, 0xe8, !PT ;  /* 0x0000001615167212 */ /* 0x000fe400078ee814 */
[----:B------:R-:W-:Y:S01]  /*07a0*/  LOP3.LUT R19, R19, R13, R14, 0x96, !PT ;  /* 0x0000000d13137212 */ /* 0x000fe200078e960e */
[----:B------:R-:W-:-:S03]  /*07b0*/  IMAD.IADD R14, R21, 0x1, R24 ;  /* 0x00000001150e7824 */ /* 0x000fc600078e0218 */
[----:B------:R-:W-:Y:S02]  /*07c0*/  IADD3 R19, PT, PT, R16, R19, R22 ;  /* 0x0000001310137210 */ /* 0x000fe40007ffe016 */
[C-C-:B------:R-:W-:Y:S02]  /*07d0*/  SHF.L.W.U32.HI R16, R14.reuse, 0x1a, R14.reuse ;  /* 0x0000001a0e107819 */ /* 0x140fe40000010e0e */
[C-C-:B------:R-:W-:Y:S02]  /*07e0*/  SHF.L.W.U32.HI R23, R14.reuse, 0x15, R14.reuse ;  /* 0x000000150e177819 */ /* 0x140fe40000010e0e */
[----:B------:R-:W-:Y:S02]  /*07f0*/  SHF.L.W.U32.HI R22, R14, 0x7, R14 ;  /* 0x000000070e167819 */ /* 0x000fe40000010e0e */
[----:B------:R-:W-:Y:S02]  /*0800*/  LOP3.LUT R25, R15, R14, R11, 0xb8, !PT ;  /* 0x0000000e0f197212 */ /* 0x000fe400078eb80b */
[----:B------:R-:W-:-:S02]  /*0810*/  LOP3.LUT R23, R22, R16, R23, 0x96, !PT ;  /* 0x0000001016177212 */ /* 0x000fc400078e9617 */
[C---:B------:R-:W-:Y:S02]  /*0820*/  SHF.L.W.U32.HI R13, R19.reuse, 0x1e, R19 ;  /* 0x0000001e130d7819 */ /* 0x040fe40000010e13 */
[----:B------:R-:W-:Y:S02]  /*0830*/  IADD3 R23, PT, PT, R12, R23, R25 ;  /* 0x000000170c177210 */ /* 0x000fe40007ffe019 */
[C-C-:B------:R-:W-:Y:S02]  /*0840*/  SHF.L.W.U32.HI R16, R19.reuse, 0x13, R19.reuse ;  /* 0x0000001313107819 */ /* 0x140fe40000010e13 */
[--C-:B------:R-:W-:Y:S01]  /*0850*/  SHF.L.W.U32.HI R22, R19, 0xa, R19.reuse ;  /* 0x0000000a13167819 */ /* 0x100fe20000010e13 */
[----:B------:R-:W-:Y:S01]  /*0860*/  VIADD R23, R23, UR15 ;  /* 0x0000000f17177c36 */ /* 0x000fe20008000000 */
[----:B------:R-:W-:Y:S02]  /*0870*/  LOP3.LUT R21, R20, R21, R19, 0xe8, !PT ;  /* 0x0000001514157212 */ /* 0x000fe400078ee813 */
[----:B------:R-:W-:Y:S01]  /*0880*/  LOP3.LUT R16, R22, R13, R16, 0x96, !PT ;  /* 0x0000000d16107212 */ /* 0x000fe200078e9610 */
[----:B------:R-:W-:-:S03]  /*0890*/  IMAD.IADD R13, R20, 0x1, R23 ;  /* 0x00000001140d7824 */ /* 0x000fc600078e0217 */
[----:B------:R-:W-:Y:S02]  /*08a0*/  IADD3 R17, PT, PT, R17, R16, R21 ;  /* 0x0000001011117210 */ /* 0x000fe40007ffe015 */
[----:B------:R-:W-:Y:S02]  /*08b0*/  SHF.L.W.U32.HI R22, R13, 0x1a, R13 ;  /* 0x0000001a0d167819 */ /* 0x000fe40000010e0d */
[C-C-:B------:R-:W-:Y:S02]  /*08c0*/  SHF.L.W.U32.HI R12, R17.reuse, 0x1e, R17.reuse ;  /* 0x0000001e110c7819 */ /* 0x140fe40000010e11 */
[C-C-:B------:R-:W-:Y:S02]  /*08d0*/  SHF.L.W.U32.HI R21, R17.reuse, 0x13, R17.reuse ;  /* 0x0000001311157819 */ /* 0x140fe40000010e11 */
[----:B------:R-:W-:Y:S02]  /*08e0*/  SHF.L.W.U32.HI R16, R17, 0xa, R17 ;  /* 0x0000000a11107819 */ /* 0x000fe40000010e11 */
[----:B------:R-:W-:-:S02]  /*08f0*/  SHF.L.W.U32.HI R25, R13, 0x15, R13 ;  /* 0x000000150d197819 */ /* 0x000fc40000010e0d */
[----:B------:R-:W-:Y:S02]  /*0900*/  SHF.L.W.U32.HI R26, R13, 0x7, R13 ;  /* 0x000000070d1a7819 */ /* 0x000fe40000010e0d */
[----:B------:R-:W-:Y:S02]  /*0910*/  LOP3.LUT R21, R16, R12, R21, 0x96, !PT ;  /* 0x0000000c10157212 */ /* 0x000fe400078e9615 */
[----:B------:R-:W-:Y:S02]  /*0920*/  LOP3.LUT R12, R19, R20, R17, 0xe8, !PT ;  /* 0x00000014130c7212 */ /* 0x000fe400078ee811 */
[----:B------:R-:W-:Y:S02]  /*0930*/  LOP3.LUT R22, R26, R22, R25, 0x96, !PT ;  /* 0x000000161a167212 */ /* 0x000fe400078e9619 */
[----:B------:R-:W-:Y:S02]  /*0940*/  LOP3.LUT R16, R11, R13, R14, 0xb8, !PT ;  /* 0x0000000d0b107212 */ /* 0x000fe400078eb80e */
[----:B------:R-:W-:-:S02]  /*0950*/  IADD3 R12, PT, PT, R24, R21, R12 ;  /* 0x00000015180c7210 */ /* 0x000fc40007ffe00c */
[----:B------:R-:W-:Y:S02]  /*0960*/  IADD3 R16, PT, PT, R15, R22, R16 ;  /* 0x000000160f107210 */ /* 0x000fe40007ffe010 */
        /* <DEDUP_REMOVED lines=15> */
[----:B------:R-:W-:Y:S02]  /*0a60*/  SHF.L.W.U32.HI R19, R23, 0xa, R23 ;  /* 0x0000000a17137819 */ /* 0x000fe40000010e17 */
[----:B------:R-:W-:Y:S02]  /*0a70*/  IADD3 R24, PT, PT, R11, R24, R25 ;  /* 0x000000180b187210 */ /* 0x000fe40007ffe019 */
[----:B------:R-:W-:Y:S02]  /*0a80*/  LOP3.LUT R11, R12, R17, R23, 0xe8, !PT ;  /* 0x000000110c0b7212 */ /* 0x000fe400078ee817 */
[----:B------:R-:W-:Y:S01]  /*0a90*/  LOP3.LUT R15, R19, R15, R22, 0x96, !PT ;  /* 0x0000000f130f7212 */ /* 0x000fe200078e9616 */
[----:B------:R-:W-:-:S03]  /*0aa0*/  VIADD R24, R24, UR21 ;  /* 0x0000001518187c36 */ /* 0x000fc60008000000 */
[----:B------:R-:W-:Y:S01]  /*0ab0*/  IADD3 R16, PT, PT, R16, R15, R11 ;  /* 0x0000000f10107210 */ /* 0x000fe20007ffe00b */
[----:B------:R-:W-:-:S03]  /*0ac0*/  IMAD.IADD R15, R17, 0x1, R24 ;  /* 0x00000001110f7824 */ /* 0x000fc600078e0218 */
[C-C-:B------:R-:W-:Y:S02]  /*0ad0*/  SHF.L.W.U32.HI R11, R16.reuse, 0x1e, R16.reuse ;  /* 0x0000001e100b7819 */ /* 0x140fe40000010e10 */
[C-C-:B------:R-:W-:Y:S02]  /*0ae0*/  SHF.L.W.U32.HI R19, R15.reuse, 0x1a, R15.reuse ;  /* 0x0000001a0f137819 */ /* 0x140fe40000010e0f */
[C-C-:B------:R-:W-:Y:S02]  /*0af0*/  SHF.L.W.U32.HI R26, R15.reuse, 0x15, R15.reuse ;  /* 0x000000150f1a7819 */ /* 0x140fe40000010e0f */
[----:B------:R-:W-:Y:S02]  /*0b00*/  SHF.L.W.U32.HI R21, R15, 0x7, R15 ;  /* 0x000000070f157819 */ /* 0x000fe40000010e0f */
[C-C-:B------:R-:W-:Y:S02]  /*0b10*/  SHF.L.W.U32.HI R22, R16.reuse, 0x13, R16.reuse ;  /* 0x0000001310167819 */ /* 0x140fe40000010e10 */
[----:B------:R-:W-:-:S02]  /*0b20*/  SHF.L.W.U32.HI R17, R16, 0xa, R16 ;  /* 0x0000000a10117819 */ /* 0x000fc40000010e10 */
[----:B------:R-:W-:Y:S02]  /*0b30*/  LOP3.LUT R25, R21, R19, R26, 0x96, !PT ;  /* 0x0000001315197212 */ /* 0x000fe400078e961a */
[----:B------:R-:W-:Y:S02]  /*0b40*/  LOP3.LUT R30, R13, R15, R20, 0xb8, !PT ;  /* 0x0000000f0d1e7212 */ /* 0x000fe400078eb814 */
[----:B------:R-:W-:Y:S02]  /*0b50*/  LOP3.LUT R27, R17, R11, R22, 0x96, !PT ;  /* 0x0000000b111b7212 */ /* 0x000fe400078e9616 */
[C-C-:B------:R-:W-:Y:S02]  /*0b60*/  SHF.L.W.U32.HI R11, R29.reuse, 0x19, R29.reuse ;  /* 0x000000191d0b7819 */ /* 0x140fe40000010e1d */
[--C-:B------:R-:W-:Y:S02]  /*0b70*/  SHF.L.W.U32.HI R26, R29, 0xe, R29.reuse ;  /* 0x0000000e1d1a7819 */ /* 0x100fe40000010e1d */
[----:B------:R-:W-:-:S02]  /*0b80*/  SHF.R.U32.HI R17, RZ, 0x3, R29 ;  /* 0x00000003ff117819 */ /* 0x000fc4000001161d */
[----:B------:R-:W-:Y:S02]  /*0b90*/  IADD3 R30, PT, PT, R14, R25, R30 ;  /* 0x000000190e1e7210 */ /* 0x000fe40007ffe01e */
[----:B------:R-:W-:Y:S02]  /*0ba0*/  LOP3.LUT R25, R17, R11, R26, 0x96, !PT ;  /* 0x0000000b11197212 */ /* 0x000fe400078e961a */
[----:B------:R-:W-:Y:S01]  /*0bb0*/  LOP3.LUT R28, R23, R12, R16, 0xe8, !PT ;  /* 0x0000000c171c7212 */ /* 0x000fe200078ee810 */
[----:B------:R-:W-:Y:S01]  /*0bc0*/  VIADD R17, R30, UR22 ;  /* 0x000000161e117c36 */ /* 0x000fe20008000000 */
[----:B------:R-:W-:Y:S02]  /*0bd0*/  SHF.L.W.U32.HI R22, R0, 0x19, R0 ;  /* 0x0000001900167819 */ /* 0x000fe40000010e00 */
[----:B------:R-:W-:Y:S01]  /*0be0*/  IADD3 R11, PT, PT, R24, R27, R28 ;  /* 0x0000001b180b7210 */ /* 0x000fe20007ffe01c */
[----:B------:R-:W-:Y:S01]  /*0bf0*/  IMAD.IADD R12, R12, 0x1, R17 ;  /* 0x000000010c0c7824 */ /* 0x000fe200078e0211 */
[----:B------:R-:W-:-:S02]  /*0c00*/  SHF.L.W.U32.HI R19, R0, 0xe, R0 ;  /* 0x0000000e00137819 */ /* 0x000fc40000010e00 */
[----:B------:R-:W-:Y:S02]  /*0c10*/  SHF.R.U32.HI R21, RZ, 0x3, R0 ;  /* 0x00000003ff157819 */ /* 0x000fe40000011600 */
[C-C-:B------:R-:W-:Y:S02]  /*0c20*/  SHF.L.W.U32.HI R24, R11.reuse, 0x1e, R11.reuse ;  /* 0x0000001e0b187819 */ /* 0x140fe40000010e0b */
[C-C-:B------:R-:W-:Y:S02]  /*0c30*/  SHF.L.W.U32.HI R27, R11.reuse, 0x13, R11.reuse ;  /* 0x000000130b1b7819 */ /* 0x140fe40000010e0b */
[----:B------:R-:W-:Y:S02]  /*0c40*/  SHF.L.W.U32.HI R26, R11, 0xa, R11 ;  /* 0x0000000a0b1a7819 */ /* 0x000fe40000010e0b */
[C-C-:B------:R-:W-:Y:S02]  /*0c50*/  SHF.L.W.U32.HI R28, R12.reuse, 0x1a, R12.reuse ;  /* 0x0000001a0c1c7819 */ /* 0x140fe40000010e0c */
[----:B------:R-:W-:-:S02]  /*0c60*/  SHF.L.W.U32.HI R31, R12, 0x15, R12 ;  /* 0x000000150c1f7819 */ /* 0x000fc40000010e0c */
[----:B------:R-:W-:Y:S02]  /*0c70*/  SHF.L.W.U32.HI R30, R12, 0x7, R12 ;  /* 0x000000070c1e7819 */ /* 0x000fe40000010e0c */
[----:B------:R-:W-:Y:S02]  /*0c80*/  LOP3.LUT R22, R21, R22, R19, 0x96, !PT ;  /* 0x0000001615167212 */ /* 0x000fe400078e9613 */
[C-C-:B------:R-:W-:Y:S02]  /*0c90*/  SHF.L.W.U32.HI R14, R10.reuse, 0x19, R10.reuse ;  /* 0x000000190a0e7819 */ /* 0x140fe40000010e0a */
[--C-:B------:R-:W-:Y:S02]  /*0ca0*/  SHF.L.W.U32.HI R19, R10, 0xe, R10.reuse ;  /* 0x0000000e0a137819 */ /* 0x100fe40000010e0a */
[--C-:B------:R-:W-:Y:S02]  /*0cb0*/  SHF.R.U32.HI R21, RZ, 0x3, R10.reuse ;  /* 0x00000003ff157819 */ /* 0x100fe4000001160a */
[----:B------:R-:W-:-:S02]  /*0cc0*/  IADD3 R10, PT, PT, R25, 0x1100000, R10 ;  /* 0x01100000190a7810 */ /* 0x000fc40007ffe00a */
[----:B------:R-:W-:Y:S02]  /*0cd0*/  LOP3.LUT R26, R26, R24, R27, 0x96, !PT ;  /* 0x000000181a1a7212 */ /* 0x000fe400078e961b */
[----:B------:R-:W-:Y:S02]  /*0ce0*/  LOP3.LUT R28, R30, R28, R31, 0x96, !PT ;  /* 0x0000001c1e1c7212 */ /* 0x000fe400078e961f */
[----:B------:R-:W-:Y:S02]  /*0cf0*/  LOP3.LUT R27, R20, R12, R15, 0xb8, !PT ;  /* 0x0000000c141b7212 */ /* 0x000fe400078eb80f */
[----:B------:R-:W-:Y:S02]  /*0d00*/  LOP3.LUT R19, R21, R14, R19, 0x96, !PT ;  /* 0x0000000e15137212 */ /* 0x000fe400078e9613 */
[C-C-:B------:R-:W-:Y:S02]  /*0d10*/  SHF.L.W.U32.HI R14, R10.reuse, 0xf, R10.reuse ;  /* 0x0000000f0a0e7819 */ /* 0x140fe40000010e0a */
[--C-:B------:R-:W-:Y:S01]  /*0d20*/  SHF.L.W.U32.HI R21, R10, 0xd, R10.reuse ;  /* 0x0000000d0a157819 */ /* 0x100fe20000010e0a */
[----:B------:R-:W-:Y:S01]  /*0d30*/  IMAD.IADD R18, R18, 0x1, R19 ;  /* 0x0000000112127824 */ /* 0x000fe200078e0213 */
[----:B------:R-:W-:-:S02]  /*0d40*/  SHF.R.U32.HI R24, RZ, 0xa, R10 ;  /* 0x0000000aff187819 */ /* 0x000fc4000001160a */
[----:B------:R-:W-:Y:S02]  /*0d50*/  LOP3.LUT R25, R16, R23, R11, 0xe8, !PT ;  /* 0x0000001710197212 */ /* 0x000fe400078ee80b */
[----:B------:R-:W-:Y:S02]  /*0d60*/  IADD3 R27, PT, PT, R13, R28, R27 ;  /* 0x0000001c0d1b7210 */ /* 0x000fe40007ffe01b */
[----:B------:R-:W-:Y:S02]  /*0d70*/  LOP3.LUT R13, R24, R14, R21, 0x96, !PT ;  /* 0x0000000e180d7212 */ /* 0x000fe400078e9615 */
[----:B------:R-:W-:Y:S01]  /*0d80*/  IADD3 R14, PT, PT, R17, R26, R25 ;  /* 0x0000001a110e7210 */ /* 0x000fe20007ffe019 */
[----:B------:R-:W-:Y:S01]  /*0d90*/  VIADD R26, R27, UR23 ;  /* 0x000000171b1a7c36 */ /* 0x000fe20008000000 */
[----:B------:R-:W-:Y:S02]  /*0da0*/  SHF.L.W.U32.HI R17, R18, 0xf, R18 ;  /* 0x0000000f12117819 */ /* 0x000fe40000010e12 */
[C---:B------:R-:W-:Y:S01]  /*0db0*/  SHF.L.W.U32.HI R21, R14.reuse, 0x1e, R14 ;  /* 0x0000001e0e157819 */ /* 0x040fe20000010e0e */
[----:B------:R-:W-:Y:S01]  /*0dc0*/  IMAD.IADD R23, R23, 0x1, R26 ;  /* 0x0000000117177824 */ /* 0x000fe200078e021a */
[----:B------:R-:W-:-:S02]  /*0dd0*/  SHF.L.W.U32.HI R28, R14, 0x13, R14 ;  /* 0x000000130e1c7819 */ /* 0x000fc40000010e0e */
[----:B------:R-:W-:Y:S02]  /*0de0*/  SHF.L.W.U32.HI R25, R14, 0xa, R14 ;  /* 0x0000000a0e197819 */ /* 0x000fe40000010e0e */
[C-C-:B------:R-:W-:Y:S02]  /*0df0*/  SHF.L.W.U32.HI R27, R23.reuse, 0x1a, R23.reuse ;  /* 0x0000001a171b7819 */ /* 0x140fe40000010e17 */
[C-C-:B------:R-:W-:Y:S02]  /*0e00*/  SHF.L.W.U32.HI R30, R23.reuse, 0x15, R23.reuse ;  /* 0x00000015171e7819 */ /* 0x140fe40000010e17 */
[----:B------:R-:W-:Y:S02]  /*0e10*/  SHF.L.W.U32.HI R31, R23, 0x7, R23 ;  /* 0x00000007171f7819 */ /* 0x000fe40000010e17 */
[--C-:B------:R-:W-:Y:S02]  /*0e20*/  SHF.L.W.U32.HI R24, R18, 0xd, R18.reuse ;  /* 0x0000000d12187819 */ /* 0x100fe40000010e12 */
[----:B------:R-:W-:-:S02]  /*0e30*/  SHF.R.U32.HI R19, RZ, 0xa, R18 ;  /* 0x0000000aff137819 */ /* 0x000fc40000011612 */
[----:B------:R-:W-:Y:S02]  /*0e40*/  LOP3.LUT R25, R25, R21, R28, 0x96, !PT ;  /* 0x0000001519197212 */ /* 0x000fe400078e961c */
[----:B------:R-:W-:Y:S02]  /*0e50*/  IADD3 R13, PT, PT, R0, 0x11002000, R13 ;  /* 0x11002000000d7810 */ /* 0x000fe40007ffe00d */
[----:B------:R-:W-:Y:S02]  /*0e60*/  LOP3.LUT R31, R31, R27, R30, 0x96, !PT ;  /* 0x0000001b1f1f7212 */ /* 0x000fe400078e961e */
[----:B------:R-:W-:Y:S02]  /*0e70*/  LOP3.LUT R28, R15, R23, R12, 0xb8, !PT ;  /* 0x000000170f1c7212 */ /* 0x000fe400078eb80c */
[----:B------:R-:W-:Y:S02]  /*0e80*/  LOP3.LUT R17, R19, R17, R24, 0x96, !PT ;  /* 0x0000001113117212 */ /* 0x000fe400078e9618 */
[----:B------:R-:W-:-:S02]  /*0e90*/  SHF.L.W.U32.HI R24, R13, 0xf, R13 ;  /* 0x0000000f0d187819 */ /* 0x000fc40000010e0d */
[--C-:B------:R-:W-:Y:S02]  /*0ea0*/  SHF.L.W.U32.HI R19, R13, 0xd, R13.reuse ;  /* 0x0000000d0d137819 */ /* 0x100fe40000010e0d */
[----:B------:R-:W-:Y:S02]  /*0eb0*/  SHF.R.U32.HI R21, RZ, 0xa, R13 ;  /* 0x0000000aff157819 */ /* 0x000fe4000001160d */
[----:B------:R-:W-:Y:S02]  /*0ec0*/  IADD3 R28, PT, PT, R20, R31, R28 ;  /* 0x0000001f141c7210 */ /* 0x000fe40007ffe01c */
[----:B------:R-:W-:Y:S02]  /*0ed0*/  LOP3.LUT R24, R21, R24, R19, 0x96, !PT ;  /* 0x0000001815187212 */ /* 0x000fe400078e9613 */
[----:B------:R-:W-:Y:S01]  /*0ee0*/  LOP3.LUT R27, R11, R16, R14, 0xe8, !PT ;  /* 0x000000100b1b7212 */ /* 0x000fe200078ee80e */
[----:B------:R-:W-:Y:S01]  /*0ef0*/  VIADD R19, R28, UR24 ;  /* 0x000000181c137c36 */ /* 0x000fe20008000000 */
[----:B------:R-:W-:-:S02]  /*0f00*/  IADD3 R29, PT, PT, R17, R22, R29 ;  /* 0x00000016111d7210 */ /* 0x000fc40007ffe01d */
[----:B------:R-:W-:Y:S01]  /*0f10*/  IADD3 R25, PT, PT, R26, R25, R27 ;  /* 0x000000191a197210 */ /* 0x000fe20007ffe01b */
[----:B------:R-:W-:Y:S01]  /*0f20*/  IMAD.IADD R16, R16, 0x1, R19 ;  /* 0x0000000110107824 */ /* 0x000fe200078e0213 */
[C-C-:B------:R-:W-:Y:S02]  /*0f30*/  SHF.L.W.U32.HI R20, R29.reuse, 0xf, R29.reuse ;  /* 0x0000000f1d147819 */ /* 0x140fe40000010e1d */
[--C-:B------:R-:W-:Y:S02]  /*0f40*/  SHF.L.W.U32.HI R17, R29, 0xd, R29.reuse ;  /* 0x0000000d1d117819 */ /* 0x100fe40000010e1d */
[----:B------:R-:W-:Y:S02]  /*0f50*/  SHF.R.U32.HI R21, RZ, 0xa, R29 ;  /* 0x0000000aff157819 */ /* 0x000fe4000001161d */
[C-C-:B------:R-:W-:Y:S02]  /*0f60*/  SHF.L.W.U32.HI R22, R25.reuse, 0x1e, R25.reuse ;  /* 0x0000001e19167819 */ /* 0x140fe40000010e19 */
[----:B------:R-:W-:-:S02]  /*0f70*/  SHF.L.W.U32.HI R27, R25, 0x13, R25 ;  /* 0x00000013191b7819 */ /* 0x000fc40000010e19 */
[----:B------:R-:W-:Y:S02]  /*0f80*/  SHF.L.W.U32.HI R26, R25, 0xa, R25 ;  /* 0x0000000a191a7819 */ /* 0x000fe40000010e19 */
[C-C-:B------:R-:W-:Y:S02]  /*0f90*/  SHF.L.W.U32.HI R30, R16.reuse, 0x1a, R16.reuse ;  /* 0x0000001a101e7819 */ /* 0x140fe40000010e10 */
[C-C-:B------:R-:W-:Y:S02]  /*0fa0*/  SHF.L.W.U32.HI R31, R16.reuse, 0x15, R16.reuse ;  /* 0x00000015101f7819 */ /* 0x140fe40000010e10 */
[----:B------:R-:W-:Y:S02]  /*0fb0*/  SHF.L.W.U32.HI R32, R16, 0x7, R16 ;  /* 0x0000000710207819 */ /* 0x000fe40000010e10 */
[----:B------:R-:W-:Y:S02]  /*0fc0*/  LOP3.LUT R20, R21, R20, R17, 0x96, !PT ;  /* 0x0000001415147212 */ /* 0x000fe400078e9611 */
[----:B------:R-:W-:-:S02]  /*0fd0*/  LOP3.LUT R28, R26, R22, R27, 0x96, !PT ;  /* 0x000000161a1c7212 */ /* 0x000fc400078e961b */
[----:B------:R-:W-:Y:S02]  /*0fe0*/  LOP3.LUT R30, R32, R30, R31, 0x96, !PT ;  /* 0x0000001e201e7212 */ /* 0x000fe400078e961f */
[C-C-:B------:R-:W-:Y:S02]  /*0ff0*/  SHF.L.W.U32.HI R21, R24.reuse, 0xf, R24.reuse ;  /* 0x0000000f18157819 */ /* 0x140fe40000010e18 */
[--C-:B------:R-:W-:Y:S02]  /*1000*/  SHF.L.W.U32.HI R22, R24, 0xd, R24.reuse ;  /* 0x0000000d18167819 */ /* 0x100fe40000010e18 */
[----:B------:R-:W-:Y:S02]  /*1010*/  SHF.R.U32.HI R26, RZ, 0xa, R24 ;  /* 0x0000000aff1a7819 */ /* 0x000fe40000011618 */
[----:B------:R-:W-:Y:S02]  /*1020*/  LOP3.LUT R27, R14, R11, R25, 0xe8, !PT ;  /* 0x0000000b0e1b7212 */ /* 0x000fe400078ee819 */
[----:B------:R-:W-:-:S02]  /*1030*/  LOP3.LUT R31, R12, R16, R23, 0xb8, !PT ;  /* 0x000000100c1f7212 */ /* 0x000fc400078eb817 */
[----:B------:R-:W-:Y:S02]  /*1040*/  LOP3.LUT R17, R20, 0x80000000, RZ, 0x3c, !PT ;  /* 0x8000000014117812 */ /* 0x000fe400078e3cff */
[----:B------:R-:W-:Y:S02]  /*1050*/  LOP3.LUT R21, R26, R21, R22, 0x96, !PT ;  /* 0x000000151a157212 */ /* 0x000fe400078e9616 */
[----:B------:R-:W-:Y:S02]  /*1060*/  IADD3 R22, PT, PT, R19, R28, R27 ;  /* 0x0000001c13167210 */ /* 0x000fe40007ffe01b */
[----:B------:R-:W-:Y:S01]  /*1070*/  IADD3 R26, PT, PT, R15, R30, R31 ;  /* 0x0000001e0f1a7210 */ /* 0x000fe20007ffe01f */
[----:B------:R-:W-:Y:S01]  /*1080*/  IMAD.IADD R21, R18, 0x1, R21 ;  /* 0x0000000112157824 */ /* 0x000fe200078e0215 */
[C-C-:B------:R-:W-:Y:S02]  /*1090*/  SHF.L.W.U32.HI R35, R17.reuse, 0xf, R20.reuse ;  /* 0x0000000f11237819 */ /* 0x140fe40000010e14 */
[----:B------:R-:W-:Y:S01]  /*10a0*/  SHF.L.W.U32.HI R28, R17, 0xd, R20 ;  /* 0x0000000d111c7819 */ /* 0x000fe20000010e14 */
[----:B------:R-:W-:Y:S01]  /*10b0*/  VIADD R26, R26, UR25 ;  /* 0x000000191a1a7c36 */ /* 0x000fe20008000000 */
[----:B------:R-:W-:-:S02]  /*10c0*/  SHF.R.U32.HI R15, RZ, 0xa, R17 ;  /* 0x0000000aff0f7819 */ /* 0x000fc40000011611 */
[C---:B------:R-:W-:Y:S01]  /*10d0*/  SHF.L.W.U32.HI R19, R22.reuse, 0x1e, R22 ;  /* 0x0000001e16137819 */ /* 0x040fe20000010e16 */
[----:B------:R-:W-:Y:S01]  /*10e0*/  IMAD.IADD R11, R11, 0x1, R26 ;  /* 0x000000010b0b7824 */ /* 0x000fe200078e021a */
[C-C-:B------:R-:W-:Y:S02]  /*10f0*/  SHF.L.W.U32.HI R30, R22.reuse, 0x13, R22.reuse ;  /* 0x00000013161e7819 */ /* 0x140fe40000010e16 */
[----:B------:R-:W-:Y:S02]  /*1100*/  SHF.L.W.U32.HI R27, R22, 0xa, R22 ;  /* 0x0000000a161b7819 */ /* 0x000fe40000010e16 */
[----:B------:R-:W-:Y:S02]  /*1110*/  LOP3.LUT R35, R15, R35, R28, 0x96, !PT ;  /* 0x000000230f237212 */ /* 0x000fe400078e961c */
[----:B------:R-:W-:Y:S02]  /*1120*/  LOP3.LUT R15, R27, R19, R30, 0x96, !PT ;  /* 0x000000131b0f7212 */ /* 0x000fe400078e961e */
[--C-:B------:R-:W-:Y:S01]  /*1130*/  SHF.L.W.U32.HI R19, R21, 0xf, R21.reuse ;  /* 0x0000000f15137819 */ /* 0x100fe20000010e15 */
[----:B------:R-:W-:Y:S01]  /*1140*/  VIADD R35, R35, 0x280 ;  /* 0x0000028023237836 */ /* 0x000fe20000000000 */
[----:B------:R-:W-:-:S02]  /*1150*/  SHF.L.W.U32.HI R28, R21, 0xd, R21 ;  /* 0x0000000d151c7819 */ /* 0x000fc40000010e15 */
[----:B------:R-:W-:Y:S02]  /*1160*/  SHF.R.U32.HI R27, RZ, 0xa, R21 ;  /* 0x0000000aff1b7819 */ /* 0x000fe40000011615 */
[--C-:B------:R-:W-:Y:S02]  /*1170*/  SHF.L.W.U32.HI R30, R11, 0x1a, R11.reuse ;  /* 0x0000001a0b1e7819 */ /* 0x100fe40000010e0b */
[----:B------:R-:W-:Y:S02]  /*1180*/  LOP3.LUT R28, R27, R19, R28, 0x96, !PT ;  /* 0x000000131b1c7212 */ /* 0x000fe400078e961c */
[C-C-:B------:R-:W-:Y:S02]  /*1190*/  SHF.L.W.U32.HI R31, R11.reuse, 0x15, R11.reuse ;  /* 0x000000150b1f7819 */ /* 0x140fe40000010e0b */
[----:B------:R-:W-:Y:S02]  /*11a0*/  SHF.L.W.U32.HI R32, R11, 0x7, R11 ;  /* 0x000000070b207819 */ /* 0x000fe40000010e0b */
[----:B------:R-:W-:-:S02]  /*11b0*/  LOP3.LUT R19, R25, R14, R22, 0xe8, !PT ;  /* 0x0000000e19137212 */ /* 0x000fc400078ee816 */
[----:B------:R-:W-:Y:S02]  /*11c0*/  LOP3.LUT R31, R32, R30, R31, 0x96, !PT ;  /* 0x0000001e201f7212 */ /* 0x000fe400078e961f */
[----:B------:R-:W-:Y:S02]  /*11d0*/  LOP3.LUT R27, R23, R11, R16, 0xb8, !PT ;  /* 0x0000000b171b7212 */ /* 0x000fe400078eb810 */
[----:B------:R-:W-:Y:S01]  /*11e0*/  IADD3 R15, PT, PT, R26, R15, R19 ;  /* 0x0000000f1a0f7210 */ /* 0x000fe20007ffe013 */
[----:B------:R-:W-:Y:S01]  /*11f0*/  IMAD.IADD R19, R29, 0x1, R28 ;  /* 0x000000011d137824 */ /* 0x000fe200078e021c */
[----:B------:R-:W-:Y:S02]  /*1200*/  IADD3 R32, PT, PT, R12, R31, R27 ;  /* 0x0000001f0c207210 */ /* 0x000fe40007ffe01b */
[C-C-:B------:R-:W-:Y:S02]  /*1210*/  SHF.L.W.U32.HI R12, R17.reuse, 0x19, R20.reuse ;  /* 0x00000019110c7819 */ /* 0x140fe40000010e14 */
[----:B------:R-:W-:-:S02]  /*1220*/  SHF.L.W.U32.HI R31, R17, 0xe, R20 ;  /* 0x0000000e111f7819 */ /* 0x000fc40000010e14 */
[C-C-:B------:R-:W-:Y:S02]  /*1230*/  SHF.L.W.U32.HI R30, R19.reuse, 0xf, R19.reuse ;  /* 0x0000000f131e7819 */ /* 0x140fe40000010e13 */
[--C-:B------:R-:W-:Y:S02]  /*1240*/  SHF.L.W.U32.HI R27, R19, 0xd, R19.reuse ;  /* 0x0000000d131b7819 */ /* 0x100fe40000010e13 */
[----:B------:R-:W-:Y:S02]  /*1250*/  SHF.R.U32.HI R20, RZ, 0xa, R19 ;  /* 0x0000000aff147819 */ /* 0x000fe40000011613 */
[----:B------:R-:W-:Y:S02]  /*1260*/  SHF.R.U32.HI R26, RZ, 0x3, R17 ;  /* 0x00000003ff1a7819 */ /* 0x000fe40000011611 */
[----:B------:R-:W-:Y:S01]  /*1270*/  LOP3.LUT R30, R20, R30, R27, 0x96, !PT ;  /* 0x0000001e141e7212 */ /* 0x000fe200078e961b */
[----:B------:R-:W-:Y:S01]  /*1280*/  VIADD R27, R32, UR26 ;  /* 0x0000001a201b7c36 */ /* 0x000fe20008000000 */
[----:B------:R-:W-:-:S02]  /*1290*/  LOP3.LUT R12, R26, R12, R31, 0x96, !PT ;  /* 0x0000000c1a0c7212 */ /* 0x000fc400078e961f */
[C---:B------:R-:W-:Y:S01]  /*12a0*/  SHF.L.W.U32.HI R20, R15.reuse, 0x1e, R15 ;  /* 0x0000001e0f147819 */ /* 0x040fe20000010e0f */
[----:B------:R-:W-:Y:S01]  /*12b0*/  IMAD.IADD R14, R14, 0x1, R27 ;  /* 0x000000010e0e7824 */ /* 0x000fe200078e021b */
[--C-:B------:R-:W-:Y:S01]  /*12c0*/  SHF.L.W.U32.HI R31, R15, 0x13, R15.reuse ;  /* 0x000000130f1f7819 */ /* 0x100fe20000010e0f */
[----:B------:R-:W-:Y:S01]  /*12d0*/  IMAD.IADD R30, R17, 0x1, R30 ;  /* 0x00000001111e7824 */ /* 0x000fe200078e021e */
[----:B------:R-:W-:Y:S02]  /*12e0*/  SHF.L.W.U32.HI R26, R15, 0xa, R15 ;  /* 0x0000000a0f1a7819 */ /* 0x000fe40000010e0f */
[--C-:B------:R-:W-:Y:S02]  /*12f0*/  SHF.L.W.U32.HI R28, R14, 0x7, R14.reuse ;  /* 0x000000070e1c7819 */ /* 0x100fe40000010e0e */
[----:B------:R-:W-:Y:S02]  /*1300*/  LOP3.LUT R20, R26, R20, R31, 0x96, !PT ;  /* 0x000000141a147212 */ /* 0x000fe400078e961f */
[----:B------:R-:W-:-:S02]  /*1310*/  SHF.L.W.U32.HI R26, R14, 0x1a, R14 ;  /* 0x0000001a0e1a7819 */ /* 0x000fc40000010e0e */
[----:B------:R-:W-:Y:S02]  /*1320*/  SHF.L.W.U32.HI R31, R14, 0x15, R14 ;  /* 0x000000150e1f7819 */ /* 0x000fe40000010e0e */
[----:B------:R-:W-:Y:S02]  /*1330*/  SHF.L.W.U32.HI R36, R30, 0xf, R30 ;  /* 0x0000000f1e247819 */ /* 0x000fe40000010e1e */
[----:B------:R-:W-:Y:S02]  /*1340*/  LOP3.LUT R28, R28, R26, R31, 0x96, !PT ;  /* 0x0000001a1c1c7212 */ /* 0x000fe400078e961f */
[----:B------:R-:W-:Y:S02]  /*1350*/  LOP3.LUT R26, R22, R25, R15, 0xe8, !PT ;  /* 0x00000019161a7212 */ /* 0x000fe400078ee80f */
[----:B------:R-:W-:Y:S02]  /*1360*/  LOP3.LUT R31, R16, R14, R11, 0xb8, !PT ;  /* 0x0000000e101f7212 */ /* 0x000fe400078eb80b */
[----:B------:R-:W-:Y:S01]  /*1370*/  IADD3 R20, PT, PT, R27, R20, R26 ;  /* 0x000000141b147210 */ /* 0x000fe20007ffe01a */
[----:B------:R-:W-:Y:S01]  /*1380*/  IMAD.U32 R27, RZ, RZ, UR27 ;  /* 0x0000001bff1b7e24 */ /* 0x000fe2000f8e00ff */
[----:B------:R-:W-:-:S02]  /*1390*/  IADD3 R28, PT, PT, R23, R28, R31 ;  /* 0x0000001c171c7210 */ /* 0x000fc40007ffe01f */
[--C-:B------:R-:W-:Y:S02]  /*13a0*/  SHF.L.W.U32.HI R23, R30, 0xd, R30.reuse ;  /* 0x0000000d1e177819 */ /* 0x100fe40000010e1e */
[----:B------:R-:W-:Y:S02]  /*13b0*/  SHF.R.U32.HI R26, RZ, 0xa, R30 ;  /* 0x0000000aff1a7819 */ /* 0x000fe4000001161e */
[----:B------:R-:W-:Y:S02]  /*13c0*/  IADD3 R28, PT, PT, R28, 0x280, R27 ;  /* 0x000002801c1c7810 */ /* 0x000fe40007ffe01b */
[----:B------:R-:W-:Y:S02]  /*13d0*/  LOP3.LUT R36, R26, R36, R23, 0x96, !PT ;  /* 0x000000241a247212 */ /* 0x000fe400078e9617 */
[C-C-:B------:R-:W-:Y:S02]  /*13e0*/  SHF.L.W.U32.HI R23, R20.reuse, 0x1e, R20.reuse ;  /* 0x0000001e14177819 */ /* 0x140fe40000010e14 */
[C---:B------:R-:W-:Y:S01]  /*13f0*/  SHF.L.W.U32.HI R26, R20.reuse, 0x13, R20 ;  /* 0x00000013141a7819 */ /* 0x040fe20000010e14 */
[----:B------:R-:W-:Y:S01]  /*1400*/  IMAD.IADD R36, R35, 0x1, R36 ;  /* 0x0000000123247824 */ /* 0x000fe200078e0224 */
[----:B------:R-:W-:-:S02]  /*1410*/  SHF.L.W.U32.HI R27, R20, 0xa, R20 ;  /* 0x0000000a141b7819 */ /* 0x000fc40000010e14 */
[----:B------:R-:W-:Y:S02]  /*1420*/  SHF.L.W.U32.HI R31, R35, 0xf, R35 ;  /* 0x0000000f231f7819 */ /* 0x000fe40000010e23 */
[----:B------:R-:W-:Y:S01]  /*1430*/  LOP3.LUT R27, R27, R23, R26, 0x96, !PT ;  /* 0x000000171b1b7212 */ /* 0x000fe200078e961a */
[----:B------:R-:W-:Y:S01]  /*1440*/  IMAD.IADD R23, R25, 0x1, R28 ;  /* 0x0000000119177824 */ /* 0x000fe200078e021c */
[----:B------:R-:W-:Y:S02]  /*1450*/  LOP3.LUT R26, R15, R22, R20, 0xe8, !PT ;  /* 0x000000160f1a7212 */ /* 0x000fe400078ee814 */
[----:B------:R-:W-:Y:S02]  /*1460*/  SHF.L.W.U32.HI R33, R18, 0xe, R18 ;  /* 0x0000000e12217819 */ /* 0x000fe40000010e12 */
[----:B------:R-:W-:Y:S02]  /*1470*/  IADD3 R25, PT, PT, R28, R27, R26 ;  /* 0x0000001b1c197210 */ /* 0x000fe40007ffe01a */
[----:B------:R-:W-:-:S02]  /*1480*/  SHF.L.W.U32.HI R26, R23, 0x1a, R23 ;  /* 0x0000001a171a7819 */ /* 0x000fc40000010e17 */
[C-C-:B------:R-:W-:Y:S02]  /*1490*/  SHF.L.W.U32.HI R27, R23.reuse, 0x15, R23.reuse ;  /* 0x00000015171b7819 */ /* 0x140fe40000010e17 */
[----:B------:R-:W-:Y:S02]  /*14a0*/  SHF.L.W.U32.HI R28, R23, 0x7, R23 ;  /* 0x00000007171c7819 */ /* 0x000fe40000010e17 */
[----:B------:R-:W-:Y:S02]  /*14b0*/  SHF.L.W.U32.HI R37, R36, 0xd, R36 ;  /* 0x0000000d24257819 */ /* 0x000fe40000010e24 */
[----:B------:R-:W-:Y:S02]  /*14c0*/  LOP3.LUT R27, R28, R26, R27, 0x96, !PT ;  /* 0x0000001a1c1b7212 */ /* 0x000fe400078e961b */
[----:B------:R-:W-:Y:S02]  /*14d0*/  LOP3.LUT R26, R11, R23, R14, 0xb8, !PT ;  /* 0x000000170b1a7212 */ /* 0x000fe400078eb80e */
[----:B------:R-:W-:-:S02]  /*14e0*/  SHF.R.U32.HI R28, RZ, 0x3, R10 ;  /* 0x00000003ff1c7819 */ /* 0x000fc4000001160a */
[----:B------:R-:W-:Y:S02]  /*14f0*/  IADD3 R27, PT, PT, R16, R27, R26 ;  /* 0x0000001b101b7210 */ /* 0x000fe40007ffe01a */
[--C-:B------:R-:W-:Y:S02]  /*1500*/  SHF.L.W.U32.HI R16, R35, 0xd, R35.reuse ;  /* 0x0000000d23107819 */ /* 0x100fe40000010e23 */
[----:B------:R-:W-:Y:S02]  /*1510*/  SHF.R.U32.HI R26, RZ, 0xa, R35 ;  /* 0x0000000aff1a7819 */ /* 0x000fe40000011623 */
[----:B------:R-:W-:Y:S02]  /*1520*/  IADD3 R27, PT, PT, R18, UR28, R27 ;  /* 0x0000001c121b7c10 */ /* 0x000fe4000fffe01b */
[----:B------:R-:W-:Y:S02]  /*1530*/  LOP3.LUT R31, R26, R31, R16, 0x96, !PT ;  /* 0x0000001f1a1f7212 */ /* 0x000fe400078e9610 */
[--C-:B------:R-:W-:Y:S01]  /*1540*/  SHF.L.W.U32.HI R16, R18, 0x19, R18.reuse ;  /* 0x0000001912107819 */ /* 0x100fe20000010e12 */
[----:B------:R-:W-:Y:S01]  /*1550*/  IMAD.IADD R22, R22, 0x1, R27 ;  /* 0x0000000116167824 */ /* 0x000fe200078e021b */
[----:B------:R-:W-:-:S02]  /*1560*/  SHF.R.U32.HI R26, RZ, 0x3, R18 ;  /* 0x00000003ff1a7819 */ /* 0x000fc40000011612 */
[----:B------:R-:W-:Y:S02]  /*1570*/  SHF.L.W.U32.HI R32, R29, 0xe, R29 ;  /* 0x0000000e1d207819 */ /* 0x000fe40000010e1d */
[----:B------:R-:W-:Y:S02]  /*1580*/  LOP3.LUT R33, R26, R16, R33, 0x96, !PT ;  /* 0x000000101a217212 */ /* 0x000fe400078e9621 */
[--C-:B------:R-:W-:Y:S02]  /*1590*/  SHF.L.W.U32.HI R16, R36, 0xf, R36.reuse ;  /* 0x0000000f24107819 */ /* 0x100fe40000010e24 */
[----:B------:R-:W-:-:S04]  /*15a0*/  SHF.R.U32.HI R26, RZ, 0xa, R36 ;  /* 0x0000000aff1a7819 */ /* 0x000fc80000011624 */
[----:B------:R-:W-:Y:S01]  /*15b0*/  LOP3.LUT R26, R26, R16, R37, 0x96, !PT ;  /* 0x000000101a1a7212 */ /* 0x000fe200078e9625 */
[C---:B------:R-:W-:Y:S01]  /*15c0*/  IMAD.IADD R16, R10.reuse, 0x1, R31 ;  /* 0x000000010a107824 */ /* 0x040fe200078e021f */
[----:B------:R-:W-:-:S04]  /*15d0*/  SHF.L.W.U32.HI R31, R10, 0xe, R10 ;  /* 0x0000000e0a1f7819 */ /* 0x000fc80000010e0a */
[----:B------:R-:W-:Y:S02]  /*15e0*/  IADD3 R34, PT, PT, R26, R33, R16 ;  /* 0x000000211a227210 */ /* 0x000fe40007ffe010 */
[----:B------:R-:W-:-:S03]  /*15f0*/  SHF.L.W.U32.HI R26, R10, 0x19, R10 ;  /* 0x000000190a1a7819 */ /* 0x000fc60000010e0a */
[----:B------:R-:W-:Y:S01]  /*1600*/  VIADD R34, R34, 0x280 ;  /* 0x0000028022227836 */ /* 0x000fe20000000000 */
[----:B------:R-:W-:Y:S02]  /*1610*/  LOP3.LUT R28, R28, R26, R31, 0x96, !PT ;  /* 0x0000001a1c1c7212 */ /* 0x000fe400078e961f */
[--C-:B------:R-:W-:Y:S02]  /*1620*/  SHF.L.W.U32.HI R31, R25, 0x13, R25.reuse ;  /* 0x00000013191f7819 */ /* 0x100fe40000010e19 */
[----:B------:R-:W-:Y:S02]  /*1630*/  IADD3 R28, PT, PT, R19, R28, R18 ;  /* 0x0000001c131c7210 */ /* 0x000fe40007ffe012 */
[C-C-:B------:R-:W-:Y:S02]  /*1640*/  SHF.L.W.U32.HI R18, R25.reuse, 0x1e, R25.reuse ;  /* 0x0000001e19127819 */ /* 0x140fe40000010e19 */
[----:B------:R-:W-:-:S04]  /*1650*/  SHF.L.W.U32.HI R26, R25, 0xa, R25 ;  /* 0x0000000a191a7819 */ /* 0x000fc80000010e19 */
[----:B------:R-:W-:Y:S02]  /*1660*/  LOP3.LUT R26, R26, R18, R31, 0x96, !PT ;  /* 0x000000121a1a7212 */ /* 0x000fe400078e961f */
[----:B------:R-:W-:Y:S02]  /*1670*/  LOP3.LUT R18, R20, R15, R25, 0xe8, !PT ;  /* 0x0000000f14127212 */ /* 0x000fe400078ee819 */
[C---:B------:R-:W-:Y:S02]  /*1680*/  SHF.L.W.U32.HI R31, R22.reuse, 0x7, R22 ;  /* 0x00000007161f7819 */ /* 0x040fe40000010e16 */
[----:B------:R-:W-:Y:S02]  /*1690*/  IADD3 R26, PT, PT, R27, R26, R18 ;  /* 0x0000001a1b1a7210 */ /* 0x000fe40007ffe012 */
[C-C-:B------:R-:W-:Y:S02]  /*16a0*/  SHF.L.W.U32.HI R18, R22.reuse, 0x1a, R22.reuse ;  /* 0x0000001a16127819 */ /* 0x140fe40000010e16 */
[----:B------:R-:W-:-:S02]  /*16b0*/  SHF.L.W.U32.HI R27, R22, 0x15, R22 ;  /* 0x00000015161b7819 */ /* 0x000fc40000010e16 */
[----:B------:R-:W-:Y:S02]  /*16c0*/  LOP3.LUT R33, R25, R20, R26, 0xe8, !PT ;  /* 0x0000001419217212 */ /* 0x000fe400078ee81a */
[----:B------:R-:W-:Y:S02]  /*16d0*/  LOP3.LUT R18, R31, R18, R27, 0x96, !PT ;  /* 0x000000121f127212 */ /* 0x000fe400078e961b */
[----:B------:R-:W-:Y:S02]  /*16e0*/  LOP3.LUT R31, R14, R22, R23, 0xb8, !PT ;  /* 0x000000160e1f7212 */ /* 0x000fe400078eb817 */
[--C-:B------:R-:W-:Y:S02]  /*16f0*/  SHF.R.U32.HI R27, RZ, 0xa, R16.reuse ;  /* 0x0000000aff1b7819 */ /* 0x100fe40000011610 */
[----:B------:R-:W-:Y:S02]  /*1700*/  IADD3 R31, PT, PT, R11, R18, R31 ;  /* 0x000000120b1f7210 */ /* 0x000fe40007ffe01f */
[----:B------:R-:W-:-:S02]  /*1710*/  SHF.L.W.U32.HI R11, R16, 0xf, R16 ;  /* 0x0000000f100b7819 */ /* 0x000fc40000010e10 */
[----:B------:R-:W-:-:S04]  /*1720*/  SHF.L.W.U32.HI R18, R16, 0xd, R16 ;  /* 0x0000000d10127819 */ /* 0x000fc80000010e10 */
[----:B------:R-:W-:Y:S02]  /*1730*/  LOP3.LUT R18, R27, R11, R18, 0x96, !PT ;  /* 0x0000000b1b127212 */ /* 0x000fe400078e9612 */
[--C-:B------:R-:W-:Y:S02]  /*1740*/  SHF.L.W.U32.HI R11, R29, 0x19, R29.reuse ;  /* 0x000000191d0b7819 */ /* 0x100fe40000010e1d */
[----:B------:R-:W-:-:S04]  /*1750*/  SHF.R.U32.HI R27, RZ, 0x3, R29 ;  /* 0x00000003ff1b7819 */ /* 0x000fc8000001161d */
[----:B------:R-:W-:Y:S01]  /*1760*/  LOP3.LUT R11, R27, R11, R32, 0x96, !PT ;  /* 0x0000000b1b0b7212 */ /* 0x000fe200078e9620 */
[----:B------:R-:W-:Y:S01]  /*1770*/  IMAD.IADD R27, R13, 0x1, R18 ;  /* 0x000000010d1b7824 */ /* 0x000fe200078e0212 */
[C-C-:B------:R-:W-:Y:S02]  /*1780*/  SHF.L.W.U32.HI R18, R26.reuse, 0x1e, R26.reuse ;  /* 0x0000001e1a127819 */ /* 0x140fe40000010e1a */
[----:B------:R-:W-:Y:S02]  /*1790*/  SHF.L.W.U32.HI R32, R26, 0xa, R26 ;  /* 0x0000000a1a207819 */ /* 0x000fe40000010e1a */
[----:B------:R-:W-:Y:S02]  /*17a0*/  IADD3 R11, PT, PT, R27, R11, R10 ;  /* 0x0000000b1b0b7210 */ /* 0x000fe40007ffe00a */
[----:B------:R-:W-:Y:S02]  /*17b0*/  IADD3 R10, PT, PT, R10, UR29, R31 ;  /* 0x0000001d0a0a7c10 */ /* 0x000fe4000fffe01f */
[----:B------:R-:W-:-:S03]  /*17c0*/  SHF.L.W.U32.HI R31, R26, 0x13, R26 ;  /* 0x000000131a1f7819 */ /* 0x000fc60000010e1a */
[----:B------:R-:W-:Y:S01]  /*17d0*/  IMAD.IADD R15, R15, 0x1, R10 ;  /* 0x000000010f0f7824 */ /* 0x000fe200078e020a */
[----:B------:R-:W-:-:S04]  /*17e0*/  LOP3.LUT R31, R32, R18, R31, 0x96, !PT ;  /* 0x00000012201f7212 */ /* 0x000fc800078e961f */
[----:B------:R-:W-:Y:S02]  /*17f0*/  IADD3 R33, PT, PT, R10, R31, R33 ;  /* 0x0000001f0a217210 */ /* 0x000fe40007ffe021 */
[C-C-:B------:R-:W-:Y:S02]  /*1800*/  SHF.L.W.U32.HI R10, R15.reuse, 0x1a, R15.reuse ;  /* 0x0000001a0f0a7819 */ /* 0x140fe40000010e0f */
[C-C-:B------:R-:W-:Y:S02]  /*1810*/  SHF.L.W.U32.HI R31, R15.reuse, 0x15, R15.reuse ;  /* 0x000000150f1f7819 */ /* 0x140fe40000010e0f */
[----:B------:R-:W-:-:S04]  /*1820*/  SHF.L.W.U32.HI R18, R15, 0x7, R15 ;  /* 0x000000070f127819 */ /* 0x000fc80000010e0f */
[----:B------:R-:W-:Y:S02]  /*1830*/  LOP3.LUT R31, R18, R10, R31, 0x96, !PT ;  /* 0x0000000a121f7212 */ /* 0x000fe400078e961f */
[----:B------:R-:W-:-:S04]  /*1840*/  LOP3.LUT R10, R23, R15, R22, 0xb8, !PT ;  /* 0x0000000f170a7212 */ /* 0x000fc800078eb816 */
[----:B------:R-:W-:Y:S02]  /*1850*/  IADD3 R18, PT, PT, R14, R31, R10 ;  /* 0x0000001f0e127210 */ /* 0x000fe40007ffe00a */
[C-C-:B------:R-:W-:Y:S02]  /*1860*/  SHF.L.W.U32.HI R10, R13.reuse, 0x19, R13.reuse ;  /* 0x000000190d0a7819 */ /* 0x140fe40000010e0d */
[--C-:B------:R-:W-:Y:S02]  /*1870*/  SHF.L.W.U32.HI R31, R13, 0xe, R13.reuse ;  /* 0x0000000e0d1f7819 */ /* 0x100fe40000010e0d */
[----:B------:R-:W-:-:S04]  /*1880*/  SHF.R.U32.HI R14, RZ, 0x3, R13 ;  /* 0x00000003ff0e7819 */ /* 0x000fc8000001160d */
[----:B------:R-:W-:Y:S02]  /*1890*/  LOP3.LUT R10, R14, R10, R31, 0x96, !PT ;  /* 0x0000000a0e0a7212 */ /* 0x000fe400078e961f */
[----:B------:R-:W-:Y:S02]  /*18a0*/  SHF.L.W.U32.HI R14, R33, 0x1e, R33 ;  /* 0x0000001e210e7819 */ /* 0x000fe40000010e21 */
[----:B------:R-:W-:Y:S02]  /*18b0*/  IADD3 R10, PT, PT, R30, R10, R29 ;  /* 0x0000000a1e0a7210 */ /* 0x000fe40007ffe01d */
[----:B------:R-:W-:Y:S02]  /*18c0*/  IADD3 R29, PT, PT, R29, UR30, R18 ;  /* 0x0000001e1d1d7c10 */ /* 0x000fe4000fffe012 */
[C-C-:B------:R-:W-:Y:S02]  /*18d0*/  SHF.L.W.U32.HI R31, R33.reuse, 0x13, R33.reuse ;  /* 0x00000013211f7819 */ /* 0x140fe40000010e21 */
[----:B------:R-:W-:Y:S01]  /*18e0*/  SHF.L.W.U32.HI R18, R33, 0xa, R33 ;  /* 0x0000000a21127819 */ /* 0x000fe20000010e21 */
[----:B------:R-:W-:-:S03]  /*18f0*/  IMAD.IADD R20, R20, 0x1, R29 ;  /* 0x0000000114147824 */ /* 0x000fc600078e021d */
        /* <DEDUP_REMOVED lines=8> */
[--C-:B------:R-:W-:Y:S02]  /*1980*/  SHF.R.U32.HI R29, RZ, 0xa, R27.reuse ;  /* 0x0000000aff1d7819 */ /* 0x100fe4000001161b */
[----:B------:R-:W-:Y:S02]  /*1990*/  IADD3 R32, PT, PT, R23, R18, R32 ;  /* 0x0000001217207210 */ /* 0x000fe40007ffe020 */
[C-C-:B------:R-:W-:Y:S02]  /*19a0*/  SHF.L.W.U32.HI R18, R27.reuse, 0xf, R27.reuse ;  /* 0x0000000f1b127819 */ /* 0x140fe40000010e1b */
[----:B------:R-:W-:-:S02]  /*19b0*/  SHF.L.W.U32.HI R23, R27, 0xd, R27 ;  /* 0x0000000d1b177819 */ /* 0x000fc40000010e1b */
[----:B------:R-:W-:Y:S02]  /*19c0*/  IADD3 R32, PT, PT, R13, UR31, R32 ;  /* 0x0000001f0d207c10 */ /* 0x000fe4000fffe020 */
[----:B------:R-:W-:Y:S02]  /*19d0*/  LOP3.LUT R23, R29, R18, R23, 0x96, !PT ;  /* 0x000000121d177212 */ /* 0x000fe400078e9617 */
[----:B------:R-:W-:Y:S01]  /*19e0*/  SHF.L.W.U32.HI R29, R14, 0xa, R14 ;  /* 0x0000000a0e1d7819 */ /* 0x000fe20000010e0e */
[----:B------:R-:W-:Y:S02]  /*19f0*/  IMAD.IADD R25, R25, 0x1, R32 ;  /* 0x0000000119197824 */ /* 0x000fe400078e0220 */
[----:B------:R-:W-:Y:S01]  /*1a00*/  IMAD.IADD R18, R24, 0x1, R23 ;  /* 0x0000000118127824 */ /* 0x000fe200078e0217 */
[----:B------:R-:W-:-:S04]  /*1a10*/  SHF.L.W.U32.HI R23, R14, 0x13, R14 ;  /* 0x000000130e177819 */ /* 0x000fc80000010e0e */
[----:B------:R-:W-:Y:S02]  /*1a20*/  IADD3 R12, PT, PT, R18, R12, R13 ;  /* 0x0000000c120c7210 */ /* 0x000fe40007ffe00d */
[----:B------:R-:W-:-:S04]  /*1a30*/  SHF.L.W.U32.HI R13, R14, 0x1e, R14 ;  /* 0x0000001e0e0d7819 */ /* 0x000fc80000010e0e */
[----:B------:R-:W-:Y:S02]  /*1a40*/  LOP3.LUT R23, R29, R13, R23, 0x96, !PT ;  /* 0x0000000d1d177212 */ /* 0x000fe400078e9617 */
[----:B------:R-:W-:Y:S02]  /*1a50*/  LOP3.LUT R13, R33, R26, R14, 0xe8, !PT ;  /* 0x0000001a210d7212 */ /* 0x000fe400078ee80e */
[C---:B------:R-:W-:Y:S02]  /*1a60*/  SHF.L.W.U32.HI R29, R25.reuse, 0x7, R25 ;  /* 0x00000007191d7819 */ /* 0x040fe40000010e19 */
[----:B------:R-:W-:Y:S02]  /*1a70*/  IADD3 R23, PT, PT, R32, R23, R13 ;  /* 0x0000001720177210 */ /* 0x000fe40007ffe00d */
[C-C-:B------:R-:W-:Y:S02]  /*1a80*/  SHF.L.W.U32.HI R13, R25.reuse, 0x1a, R25.reuse ;  /* 0x0000001a190d7819 */ /* 0x140fe40000010e19 */
[----:B------:R-:W-:-:S02]  /*1a90*/  SHF.L.W.U32.HI R32, R25, 0x15, R25 ;  /* 0x0000001519207819 */ /* 0x000fc40000010e19 */
[----:B------:R-:W-:Y:S02]  /*1aa0*/  SHF.L.W.U32.HI R31, R23, 0xa, R23 ;  /* 0x0000000a171f7819 */ /* 0x000fe40000010e17 */
        /* <DEDUP_REMOVED lines=9> */
[----:B0-----:R-:W-:Y:S02]  /*1b40*/  IADD3 R17, PT, PT, R17, UR32, R32 ;  /* 0x0000002011117c10 */ /* 0x001fe4000fffe020 */
[----:B------:R-:W-:-:S03]  /*1b50*/  SHF.L.W.U32.HI R29, R23, 0x13, R23 ;  /* 0x00000013171d7819 */ /* 0x000fc60000010e17 */
[----:B------:R-:W-:Y:S01]  /*1b60*/  IMAD.IADD R26, R26, 0x1, R17 ;  /* 0x000000011a1a7824 */ /* 0x000fe200078e0211 */
[----:B------:R-:W-:Y:S02]  /*1b70*/  LOP3.LUT R22, R31, R22, R29, 0x96, !PT ;  /* 0x000000161f167212 */ /* 0x000fe400078e961d */
[----:B------:R-:W-:Y:S02]  /*1b80*/  LOP3.LUT R29, R14, R33, R23, 0xe8, !PT ;  /* 0x000000210e1d7212 */ /* 0x000fe400078ee817 */
[C-C-:B------:R-:W-:Y:S02]  /*1b90*/  SHF.L.W.U32.HI R32, R26.reuse, 0x15, R26.reuse ;  /* 0x000000151a207819 */ /* 0x140fe40000010e1a */
[----:B------:R-:W-:Y:S02]  /*1ba0*/  IADD3 R22, PT, PT, R17, R22, R29 ;  /* 0x0000001611167210 */ /* 0x000fe40007ffe01d */
[C-C-:B------:R-:W-:Y:S02]  /*1bb0*/  SHF.L.W.U32.HI R17, R26.reuse, 0x1a, R26.reuse ;  /* 0x0000001a1a117819 */ /* 0x140fe40000010e1a */
[----:B------:R-:W-:-:S02]  /*1bc0*/  SHF.L.W.U32.HI R29, R26, 0x7, R26 ;  /* 0x000000071a1d7819 */ /* 0x000fc40000010e1a */
[----:B------:R-:W-:Y:S02]  /*1bd0*/  SHF.R.U32.HI R31, RZ, 0x3, R35 ;  /* 0x00000003ff1f7819 */ /* 0x000fe40000011623 */
[----:B------:R-:W-:Y:S02]  /*1be0*/  LOP3.LUT R32, R29, R17, R32, 0x96, !PT ;  /* 0x000000111d207212 */ /* 0x000fe400078e9620 */
[----:B------:R-:W-:Y:S02]  /*1bf0*/  LOP3.LUT R17, R20, R26, R25, 0xb8, !PT ;  /* 0x0000001a14117212 */ /* 0x000fe400078eb819 */
[--C-:B------:R-:W-:Y:S02]  /*1c00*/  SHF.R.U32.HI R29, RZ, 0xa, R18.reuse ;  /* 0x0000000aff1d7819 */ /* 0x100fe40000011612 */
[----:B------:R-:W-:Y:S02]  /*1c10*/  IADD3 R17, PT, PT, R15, R32, R17 ;  /* 0x000000200f117210 */ /* 0x000fe40007ffe011 */
[----:B------:R-:W-:-:S02]  /*1c20*/  SHF.L.W.U32.HI R15, R18, 0xf, R18 ;  /* 0x0000000f120f7819 */ /* 0x000fc40000010e12 */
[----:B------:R-:W-:-:S04]  /*1c30*/  SHF.L.W.U32.HI R32, R18, 0xd, R18 ;  /* 0x0000000d12207819 */ /* 0x000fc80000010e12 */
[----:B------:R-:W-:Y:S02]  /*1c40*/  LOP3.LUT R32, R29, R15, R32, 0x96, !PT ;  /* 0x0000000f1d207212 */ /* 0x000fe400078e9620 */
[C-C-:B------:R-:W-:Y:S02]  /*1c50*/  SHF.L.W.U32.HI R15, R35.reuse, 0x19, R35.reuse ;  /* 0x00000019230f7819 */ /* 0x140fe40000010e23 */
[----:B------:R-:W-:-:S04]  /*1c60*/  SHF.L.W.U32.HI R29, R35, 0xe, R35 ;  /* 0x0000000e231d7819 */ /* 0x000fc80000010e23 */
[----:B------:R-:W-:Y:S02]  /*1c70*/  LOP3.LUT R15, R31, R15, R29, 0x96, !PT ;  /* 0x0000000f1f0f7212 */ /* 0x000fe400078e961d */
[----:B------:R-:W-:Y:S02]  /*1c80*/  IADD3 R29, PT, PT, R21, 0xa00055, R32 ;  /* 0x00a00055151d7810 */ /* 0x000fe40007ffe020 */
[----:B------:R-:W-:Y:S02]  /*1c90*/  SHF.L.W.U32.HI R32, R22, 0x13, R22 ;  /* 0x0000001316207819 */ /* 0x000fe40000010e16 */
[----:B------:R-:W-:Y:S02]  /*1ca0*/  IADD3 R15, PT, PT, R29, R15, R24 ;  /* 0x0000000f1d0f7210 */ /* 0x000fe40007ffe018 */
[----:B------:R-:W-:Y:S02]  /*1cb0*/  IADD3 R24, PT, PT, R24, UR33, R17 ;  /* 0x0000002118187c10 */ /* 0x000fe4000fffe011 */
[----:B------:R-:W-:-:S02]  /*1cc0*/  SHF.L.W.U32.HI R17, R22, 0x1e, R22 ;  /* 0x0000001e16117819 */ /* 0x000fc40000010e16 */
        /* <DEDUP_REMOVED lines=10> */
[----:B------:R-:W-:Y:S02]  /*1d70*/  LOP3.LUT R24, R25, R33, R26, 0xb8, !PT ;  /* 0x0000002119187212 */ /* 0x000fe400078eb81a */
[--C-:B------:R-:W-:Y:S02]  /*1d80*/  SHF.R.U32.HI R32, RZ, 0x3, R21.reuse ;  /* 0x00000003ff207819 */ /* 0x100fe40000011615 */
[----:B------:R-:W-:Y:S02]  /*1d90*/  IADD3 R20, PT, PT, R20, R17, R24 ;  /* 0x0000001114147210 */ /* 0x000fe40007ffe018 */
[----:B------:R-:W-:-:S02]  /*1da0*/  SHF.L.W.U32.HI R17, R21, 0x19, R21 ;  /* 0x0000001915117819 */ /* 0x000fc40000010e15 */
[----:B------:R-:W-:-:S04]  /*1db0*/  SHF.L.W.U32.HI R24, R21, 0xe, R21 ;  /* 0x0000000e15187819 */ /* 0x000fc80000010e15 */
[----:B------:R-:W-:Y:S02]  /*1dc0*/  LOP3.LUT R17, R32, R17, R24, 0x96, !PT ;  /* 0x0000001120117212 */ /* 0x000fe400078e9618 */
[----:B------:R-:W-:Y:S02]  /*1dd0*/  SHF.L.W.U32.HI R24, R31, 0xa, R31 ;  /* 0x0000000a1f187819 */ /* 0x000fe40000010e1f */
[----:B------:R-:W-:Y:S02]  /*1de0*/  IADD3 R17, PT, PT, R34, R17, R35 ;  /* 0x0000001122117210 */ /* 0x000fe40007ffe023 */
[----:B------:R-:W-:Y:S02]  /*1df0*/  IADD3 R35, PT, PT, R35, UR34, R20 ;  /* 0x0000002223237c10 */ /* 0x000fe4000fffe014 */
[----:B------:R-:W-:-:S03]  /*1e00*/  SHF.L.W.U32.HI R20, R31, 0x1e, R31 ;  /* 0x0000001e1f147819 */ /* 0x000fc60000010e1f */
[----:B------:R-:W-:Y:S01]  /*1e10*/  IMAD.IADD R14, R14, 0x1, R35 ;  /* 0x000000010e0e7824 */ /* 0x000fe200078e0223 */
[----:B------:R-:W-:Y:S02]  /*1e20*/  LOP3.LUT R24, R24, R20, R37, 0x96, !PT ;  /* 0x0000001418187212 */ /* 0x000fe400078e9625 */
[----:B------:R-:W-:Y:S02]  /*1e30*/  LOP3.LUT R20, R22, R23, R31, 0xe8, !PT ;  /* 0x0000001716147212 */ /* 0x000fe400078ee81f */
[C---:B------:R-:W-:Y:S02]  /*1e40*/  SHF.L.W.U32.HI R32, R14.reuse, 0x7, R14 ;  /* 0x000000070e207819 */ /* 0x040fe40000010e0e */
[----:B------:R-:W-:Y:S02]  /*1e50*/  IADD3 R24, PT, PT, R35, R24, R20 ;  /* 0x0000001823187210 */ /* 0x000fe40007ffe014 */
[C-C-:B------:R-:W-:Y:S02]  /*1e60*/  SHF.L.W.U32.HI R20, R14.reuse, 0x1a, R14.reuse ;  /* 0x0000001a0e147819 */ /* 0x140fe40000010e0e */
[----:B------:R-:W-:-:S04]  /*1e70*/  SHF.L.W.U32.HI R35, R14, 0x15, R14 ;  /* 0x000000150e237819 */ /* 0x000fc80000010e0e */
        /* <DEDUP_REMOVED lines=8> */
[C-C-:B------:R-:W-:Y:S02]  /*1f00*/  SHF.L.W.U32.HI R20, R16.reuse, 0x19, R16.reuse ;  /* 0x0000001910147819 */ /* 0x140fe40000010e10 */
[----:B------:R-:W-:Y:S01]  /*1f10*/  SHF.R.U32.HI R35, RZ, 0x3, R16 ;  /* 0x00000003ff237819 */ /* 0x000fe20000011610 */
[----:B------:R-:W-:Y:S01]  /*1f20*/  IMAD.IADD R28, R25, 0x1, R28 ;  /* 0x00000001191c7824 */ /* 0x000fe200078e021c */
[----:B------:R-:W-:-:S04]  /*1f30*/  SHF.L.W.U32.HI R25, R16, 0xe, R16 ;  /* 0x0000000e10197819 */ /* 0x000fc80000010e10 */
[----:B------:R-:W-:Y:S02]  /*1f40*/  LOP3.LUT R20, R35, R20, R25, 0x96, !PT ;  /* 0x0000001423147212 */ /* 0x000fe400078e9619 */
[--C-:B------:R-:W-:Y:S02]  /*1f50*/  SHF.L.W.U32.HI R25, R24, 0x13, R24.reuse ;  /* 0x0000001318197819 */ /* 0x100fe40000010e18 */
[----:B------:R-:W-:Y:S02]  /*1f60*/  IADD3 R20, PT, PT, R28, R20, R21 ;  /* 0x000000141c147210 */ /* 0x000fe40007ffe015 */
[C-C-:B------:R-:W-:Y:S02]  /*1f70*/  SHF.L.W.U32.HI R21, R24.reuse, 0x1e, R24.reuse ;  /* 0x0000001e18157819 */ /* 0x140fe40000010e18 */
[----:B------:R-:W-:-:S04]  /*1f80*/  SHF.L.W.U32.HI R35, R24, 0xa, R24 ;  /* 0x0000000a18237819 */ /* 0x000fc80000010e18 */
[----:B------:R-:W-:Y:S01]  /*1f90*/  LOP3.LUT R25, R35, R21, R25, 0x96, !PT ;  /* 0x0000001523197212 */ /* 0x000fe200078e9619 */
[----:B------:R-:W-:Y:S01]  /*1fa0*/  IMAD.IADD R21, R23, 0x1, R32 ;  /* 0x0000000117157824 */ /* 0x000fe200078e0220 */
[----:B------:R-:W-:-:S04]  /*1fb0*/  LOP3.LUT R23, R31, R22, R24, 0xe8, !PT ;  /* 0x000000161f177212 */ /* 0x000fc800078ee818 */
[----:B------:R-:W-:Y:S02]  /*1fc0*/  IADD3 R25, PT, PT, R32, R25, R23 ;  /* 0x0000001920197210 */ /* 0x000fe40007ffe017 */
[C-C-:B------:R-:W-:Y:S02]  /*1fd0*/  SHF.L.W.U32.HI R23, R21.reuse, 0x1a, R21.reuse ;  /* 0x0000001a15177819 */ /* 0x140fe40000010e15 */
[C-C-:B------:R-:W-:Y:S02]  /*1fe0*/  SHF.L.W.U32.HI R32, R21.reuse, 0x15, R21.reuse ;  /* 0x0000001515207819 */ /* 0x140fe40000010e15 */
[----:B------:R-:W-:Y:S02]  /*1ff0*/  SHF.L.W.U32.HI R35, R21, 0x7, R21 ;  /* 0x0000000715237819 */ /* 0x000fe40000010e15 */
[----:B------:R-:W-:Y:S02]  /*2000*/  SHF.L.W.U32.HI R37, R25, 0x13, R25 ;  /* 0x0000001319257819 */ /* 0x000fe40000010e19 */
[----:B------:R-:W-:-:S02]  /*2010*/  LOP3.LUT R35, R35, R23, R32, 0x96, !PT ;  /* 0x0000001723237212 */ /* 0x000fc400078e9620 */
[----:B------:R-:W-:Y:S02]  /*2020*/  LOP3.LUT R23, R33, R21, R14, 0xb8, !PT ;  /* 0x0000001521177212 */ /* 0x000fe400078eb80e */
[--C-:B------:R-:W-:Y:S02]  /*2030*/  SHF.R.U32.HI R32, RZ, 0xa, R34.reuse ;  /* 0x0000000aff207819 */ /* 0x100fe40000011622 */
[----:B------:R-:W-:Y:S02]  /*2040*/  IADD3 R35, PT, PT, R26, R35, R23 ;  /* 0x000000231a237210 */ /* 0x000fe40007ffe017 */
[C-C-:B------:R-:W-:Y:S02]  /*2050*/  SHF.L.W.U32.HI R23, R34.reuse, 0xf, R34.reuse ;  /* 0x0000000f22177819 */ /* 0x140fe40000010e22 */
[----:B------:R-:W-:Y:S02]  /*2060*/  SHF.L.W.U32.HI R26, R34, 0xd, R34 ;  /* 0x0000000d221a7819 */ /* 0x000fe40000010e22 */
[----:B------:R-:W-:-:S02]  /*2070*/  IADD3 R35, PT, PT, R16, UR36, R35 ;  /* 0x0000002410237c10 */ /* 0x000fc4000fffe023 */
        /* <DEDUP_REMOVED lines=8> */
[--C-:B------:R-:W-:Y:S02]  /*2100*/  SHF.L.W.U32.HI R16, R25, 0x1e, R25.reuse ;  /* 0x0000001e19107819 */ /* 0x100fe40000010e19 */
[----:B------:R-:W-:Y:S02]  /*2110*/  LOP3.LUT R32, R24, R31, R25, 0xe8, !PT ;  /* 0x0000001f18207212 */ /* 0x000fe400078ee819 */
[----:B------:R-:W-:Y:S01]  /*2120*/  LOP3.LUT R26, R26, R16, R37, 0x96, !PT ;  /* 0x000000101a1a7212 */ /* 0x000fe200078e9625 */
[----:B------:R-:W-:-:S03]  /*2130*/  IMAD.IADD R16, R22, 0x1, R35 ;  /* 0x0000000116107824 */ /* 0x000fc600078e0223 */
[----:B------:R-:W-:Y:S02]  /*2140*/  IADD3 R32, PT, PT, R35, R26, R32 ;  /* 0x0000001a23207210 */ /* 0x000fe40007ffe020 */
[C-C-:B------:R-:W-:Y:S02]  /*2150*/  SHF.L.W.U32.HI R22, R16.reuse, 0x1a, R16.reuse ;  /* 0x0000001a10167819 */ /* 0x140fe40000010e10 */
[C-C-:B------:R-:W-:Y:S02]  /*2160*/  SHF.L.W.U32.HI R35, R16.reuse, 0x15, R16.reuse ;  /* 0x0000001510237819 */ /* 0x140fe40000010e10 */
[----:B------:R-:W-:-:S04]  /*2170*/  SHF.L.W.U32.HI R26, R16, 0x7, R16 ;  /* 0x00000007101a7819 */ /* 0x000fc80000010e10 */
[----:B------:R-:W-:Y:S02]  /*2180*/  LOP3.LUT R22, R26, R22, R35, 0x96, !PT ;  /* 0x000000161a167212 */ /* 0x000fe400078e9623 */
[----:B------:R-:W-:Y:S02]  /*2190*/  LOP3.LUT R26, R14, R16, R21, 0xb8, !PT ;  /* 0x000000100e1a7212 */ /* 0x000fe400078eb815 */
[----:B------:R-:W-:Y:S02]  /*21a0*/  SHF.R.U32.HI R35, RZ, 0xa, R28 ;  /* 0x0000000aff237819 */ /* 0x000fe4000001161c */
[----:B------:R-:W-:Y:S02]  /*21b0*/  IADD3 R22, PT, PT, R33, R22, R26 ;  /* 0x0000001621167210 */ /* 0x000fe40007ffe01a */
[C-C-:B------:R-:W-:Y:S02]  /*21c0*/  SHF.L.W.U32.HI R26, R28.reuse, 0xf, R28.reuse ;  /* 0x0000000f1c1a7819 */ /* 0x140fe40000010e1c */
[----:B------:R-:W-:-:S02]  /*21d0*/  SHF.L.W.U32.HI R33, R28, 0xd, R28 ;  /* 0x0000000d1c217819 */ /* 0x000fc40000010e1c */
[----:B------:R-:W-:Y:S02]  /*21e0*/  IADD3 R22, PT, PT, R19, UR37, R22 ;  /* 0x0000002513167c10 */ /* 0x000fe4000fffe016 */
[----:B------:R-:W-:Y:S02]  /*21f0*/  LOP3.LUT R33, R35, R26, R33, 0x96, !PT ;  /* 0x0000001a23217212 */ /* 0x000fe400078e9621 */
[--C-:B------:R-:W-:Y:S02]  /*2200*/  SHF.L.W.U32.HI R26, R27, 0x19, R27.reuse ;  /* 0x000000191b1a7819 */ /* 0x100fe40000010e1b */
[--C-:B------:R-:W-:Y:S01]  /*2210*/  SHF.R.U32.HI R35, RZ, 0x3, R27.reuse ;  /* 0x00000003ff237819 */ /* 0x100fe2000001161b */
        /* <DEDUP_REMOVED lines=13> */
[----:B------:R-:W-:-:S04]  /*22f0*/  SHF.L.W.U32.HI R26, R19, 0x7, R19 ;  /* 0x00000007131a7819 */ /* 0x000fc80000010e13 */
[----:B------:R-:W-:Y:S02]  /*2300*/  LOP3.LUT R35, R26, R22, R35, 0x96, !PT ;  /* 0x000000161a237212 */ /* 0x000fe400078e9623 */
[----:B------:R-:W-:Y:S02]  /*2310*/  LOP3.LUT R22, R21, R19, R16, 0xb8, !PT ;  /* 0x0000001315167212 */ /* 0x000fe400078eb810 */
[--C-:B------:R-:W-:Y:S02]  /*2320*/  SHF.R.U32.HI R26, RZ, 0xa, R11.reuse ;  /* 0x0000000aff1a7819 */ /* 0x100fe4000001160b */
[----:B------:R-:W-:Y:S02]  /*2330*/  IADD3 R14, PT, PT, R14, R35, R22 ;  /* 0x000000230e0e7210 */ /* 0x000fe40007ffe016 */
[C-C-:B------:R-:W-:Y:S02]  /*2340*/  SHF.L.W.U32.HI R22, R11.reuse, 0xf, R11.reuse ;  /* 0x0000000f0b167819 */ /* 0x140fe40000010e0b */
[----:B------:R-:W-:-:S04]  /*2350*/  SHF.L.W.U32.HI R35, R11, 0xd, R11 ;  /* 0x0000000d0b237819 */ /* 0x000fc80000010e0b */
[----:B------:R-:W-:Y:S02]  /*2360*/  LOP3.LUT R35, R26, R22, R35, 0x96, !PT ;  /* 0x000000161a237212 */ /* 0x000fe400078e9623 */
[C-C-:B------:R-:W-:Y:S02]  /*2370*/  SHF.L.W.U32.HI R22, R30.reuse, 0x19, R30.reuse ;  /* 0x000000191e167819 */ /* 0x140fe40000010e1e */
[----:B------:R-:W-:Y:S01]  /*2380*/  SHF.R.U32.HI R26, RZ, 0x3, R30 ;  /* 0x00000003ff1a7819 */ /* 0x000fe2000001161e */
[----:B------:R-:W-:Y:S01]  /*2390*/  IMAD.IADD R12, R35, 0x1, R12 ;  /* 0x00000001230c7824 */ /* 0x000fe200078e020c */
[----:B------:R-:W-:-:S04]  /*23a0*/  SHF.L.W.U32.HI R35, R30, 0xe, R30 ;  /* 0x0000000e1e237819 */ /* 0x000fc80000010e1e */
        /* <DEDUP_REMOVED lines=20> */
[--C-:B------:R-:W-:Y:S02]  /*24f0*/  SHF.L.W.U32.HI R27, R18, 0xe, R18.reuse ;  /* 0x0000000e121b7819 */ /* 0x100fe40000010e12 */
[--C-:B------:R-:W-:Y:S01]  /*2500*/  SHF.R.U32.HI R35, RZ, 0x3, R18.reuse ;  /* 0x00000003ff237819 */ /* 0x100fe20000011612 */
        /* <DEDUP_REMOVED lines=17> */
[----:B------:R-:W-:Y:S02]  /*2620*/  SHF.L.W.U32.HI R35, R12, 0xd, R12 ;  /* 0x0000000d0c237819 */ /* 0x000fe40000010e0c */
[----:B------:R-:W-:Y:S02]  /*2630*/  IADD3 R21, PT, PT, R16, R21, R30 ;  /* 0x0000001510157210 */ /* 0x000fe40007ffe01e */
[--C-:B------:R-:W-:Y:S02]  /*2640*/  SHF.L.W.U32.HI R16, R12, 0xf, R12.reuse ;  /* 0x0000000f0c107819 */ /* 0x100fe40000010e0c */
[----:B------:R-:W-:-:S02]  /*2650*/  SHF.R.U32.HI R30, RZ, 0xa, R12 ;  /* 0x0000000aff1e7819 */ /* 0x000fc4000001160c */
[----:B------:R-:W-:Y:S02]  /*2660*/  IADD3 R21, PT, PT, R18, UR40, R21 ;  /* 0x0000002812157c10 */ /* 0x000fe4000fffe015 */
[----:B------:R-:W-:Y:S02]  /*2670*/  LOP3.LUT R16, R30, R16, R35, 0x96, !PT ;  /* 0x000000101e107212 */ /* 0x000fe400078e9623 */
[--C-:B------:R-:W-:Y:S01]  /*2680*/  SHF.L.W.U32.HI R35, R36, 0xe, R36.reuse ;  /* 0x0000000e24237819 */ /* 0x100fe20000010e24 */
[----:B------:R-:W-:Y:S01]  /*2690*/  IMAD.IADD R32, R32, 0x1, R21 ;  /* 0x0000000120207824 */ /* 0x000fe200078e0215 */
        /* <DEDUP_REMOVED lines=16> */
[----:B------:R-:W-:Y:S02]  /*27a0*/  SHF.R.U32.HI R35, RZ, 0xa, R13 ;  /* 0x0000000aff237819 */ /* 0x000fe4000001160d */
        /* <DEDUP_REMOVED lines=23> */
[C---:B------:R-:W-:Y:S02]  /*2920*/  SHF.L.W.U32.HI R36, R15.reuse, 0xd, R15 ;  /* 0x0000000d0f247819 */ /* 0x040fe40000010e0f */
[----:B------:R-:W-:Y:S02]  /*2930*/  IADD3 R24, PT, PT, R24, R21, R35 ;  /* 0x0000001518187210 */ /* 0x000fe40007ffe023 */
[--C-:B------:R-:W-:Y:S02]  /*2940*/  SHF.L.W.U32.HI R21, R15, 0xf, R15.reuse ;  /* 0x0000000f0f157819 */ /* 0x100fe40000010e0f */
[----:B------:R-:W-:-:S04]  /*2950*/  SHF.R.U32.HI R35, RZ, 0xa, R15 ;  /* 0x0000000aff237819 */ /* 0x000fc8000001160f */
        /* <DEDUP_REMOVED lines=11> */
[----:B------:R-:W-:Y:S01]  /*2a10*/  IMAD.IADD R22, R22, 0x1, R29 ;  /* 0x0000000116167824 */ /* 0x000fe200078e021d */
[----:B------:R-:W-:-:S02]  /*2a20*/  SHF.L.W.U32.HI R37, R20, 0xd, R20 ;  /* 0x0000000d14257819 */ /* 0x000fc40000010e14 */
[----:B------:R-:W-:Y:S02]  /*2a30*/  LOP3.LUT R24, R36, R24, R35, 0x96, !PT ;  /* 0x0000001824187212 */ /* 0x000fe400078e9623 */
[----:B------:R-:W-:Y:S02]  /*2a40*/  LOP3.LUT R35, R30, R27, R19, 0xe8, !PT ;  /* 0x0000001b1e237212 */ /* 0x000fe400078ee813 */
[C-C-:B------:R-:W-:Y:S02]  /*2a50*/  SHF.L.W.U32.HI R36, R22.reuse, 0x15, R22.reuse ;  /* 0x0000001516247819 */ /* 0x140fe40000010e16 */
        /* <DEDUP_REMOVED lines=28> */
[----:B------:R-:W-:-:S04]  /*2c20*/  LOP3.LUT R34, R31, R27, R22, 0xb8, !PT ;  /* 0x0000001b1f227212 */ /* 0x000fc800078eb816 */
[----:B------:R-:W-:Y:S02]  /*2c30*/  IADD3 R35, PT, PT, R32, R35, R34 ;  /* 0x0000002320237210 */ /* 0x000fe40007ffe022 */
[--C-:B------:R-:W-:Y:S02]  /*2c40*/  SHF.L.W.U32.HI R32, R20, 0xf, R20.reuse ;  /* 0x0000000f14207819 */ /* 0x100fe40000010e14 */
[----:B------:R-:W-:Y:S02]  /*2c50*/  SHF.R.U32.HI R34, RZ, 0xa, R20 ;  /* 0x0000000aff227819 */ /* 0x000fe40000011614 */
[----:B------:R-:W-:Y:S02]  /*2c60*/  IADD3 R35, PT, PT, R28, UR44, R35 ;  /* 0x0000002c1c237c10 */ /* 0x000fe4000fffe023 */
[----:B------:R-:W-:Y:S02]  /*2c70*/  LOP3.LUT R32, R34, R32, R37, 0x96, !PT ;  /* 0x0000002022207212 */ /* 0x000fe400078e9625 */
[C---:B------:R-:W-:Y:S01]  /*2c80*/  SHF.L.W.U32.HI R37, R11.reuse, 0xe, R11 ;  /* 0x0000000e0b257819 */ /* 0x040fe20000010e0b */
[----:B------:R-:W-:Y:S01]  /*2c90*/  IMAD.IADD R30, R30, 0x1, R35 ;  /* 0x000000011e1e7824 */ /* 0x000fe200078e0223 */
[----:B------:R-:W-:Y:S01]  /*2ca0*/  SHF.R.U32.HI R34, RZ, 0x3, R11 ;  /* 0x00000003ff227819 */ /* 0x000fe2000001160b */
[----:B------:R-:W-:Y:S01]  /*2cb0*/  IMAD.IADD R33, R32, 0x1, R33 ;  /* 0x0000000120217824 */ /* 0x000fe200078e0221 */
[----:B------:R-:W-:-:S02]  /*2cc0*/  SHF.L.W.U32.HI R32, R11, 0x19, R11 ;  /* 0x000000190b207819 */ /* 0x000fc40000010e0b */
[----:B------:R-:W-:Y:S02]  /*2cd0*/  SHF.L.W.U32.HI R36, R30, 0x7, R30 ;  /* 0x000000071e247819 */ /* 0x000fe40000010e1e */
[----:B------:R-:W-:Y:S02]  /*2ce0*/  LOP3.LUT R32, R34, R32, R37, 0x96, !PT ;  /* 0x0000002022207212 */ /* 0x000fe400078e9625 */
[--C-:B------:R-:W-:Y:S02]  /*2cf0*/  SHF.L.W.U32.HI R37, R29, 0x13, R29.reuse ;  /* 0x000000131d257819 */ /* 0x100fe40000010e1d */
[----:B------:R-:W-:Y:S02]  /*2d00*/  IADD3 R32, PT, PT, R33, R32, R28 ;  /* 0x0000002021207210 */ /* 0x000fe40007ffe01c */
[C-C-:B------:R-:W-:Y:S02]  /*2d10*/  SHF.L.W.U32.HI R28, R29.reuse, 0x1e, R29.reuse ;  /* 0x0000001e1d1c7819 */ /* 0x140fe40000010e1d */
[----:B------:R-:W-:-:S04]  /*2d20*/  SHF.L.W.U32.HI R34, R29, 0xa, R29 ;  /* 0x0000000a1d227819 */ /* 0x000fc80000010e1d */
[----:B------:R-:W-:Y:S02]  /*2d30*/  LOP3.LUT R28, R34, R28, R37, 0x96, !PT ;  /* 0x0000001c221c7212 */ /* 0x000fe400078e9625 */
[----:B------:R-:W-:Y:S02]  /*2d40*/  LOP3.LUT R34, R24, R19, R29, 0xe8, !PT ;  /* 0x0000001318227212 */ /* 0x000fe400078ee81d */
[----:B------:R-:W-:Y:S02]  /*2d50*/  SHF.L.W.U32.HI R37, R12, 0xe, R12 ;  /* 0x0000000e0c257819 */ /* 0x000fe40000010e0c */
        /* <DEDUP_REMOVED lines=11> */
[----:B------:R-:W-:Y:S01]  /*2e10*/  SHF.R.U32.HI R35, RZ, 0x3, R10 ;  /* 0x00000003ff237819 */ /* 0x000fe2000001160a */
[----:B------:R-:W-:Y:S02]  /*2e20*/  IMAD.IADD R19, R19, 0x1, R36 ;  /* 0x0000000113137824 */ /* 0x000fe400078e0224 */
[----:B------:R-:W-:Y:S01]  /*2e30*/  IMAD.IADD R34, R31, 0x1, R26 ;  /* 0x000000011f227824 */ /* 0x000fe200078e021a */
[C-C-:B------:R-:W-:Y:S02]  /*2e40*/  SHF.L.W.U32.HI R26, R10.reuse, 0x19, R10.reuse ;  /* 0x000000190a1a7819 */ /* 0x140fe40000010e0a */
        /* <DEDUP_REMOVED lines=23> */
[----:B------:R-:W-:Y:S02]  /*2fc0*/  SHF.L.W.U32.HI R14, R12, 0x19, R12 ;  /* 0x000000190c0e7819 */ /* 0x000fe40000010e0c */
[----:B------:R-:W-:-:S02]  /*2fd0*/  SHF.L.W.U32.HI R36, R24, 0x7, R24 ;  /* 0x0000000718247819 */ /* 0x000fc40000010e18 */
        /* <DEDUP_REMOVED lines=18> */
[--C-:B------:R-:W-:Y:S02]  /*3100*/  SHF.R.U32.HI R22, RZ, 0x3, R13.reuse ;  /* 0x00000003ff167819 */ /* 0x100fe4000001160d */
[----:B------:R-:W-:Y:S01]  /*3110*/  SHF.L.W.U32.HI R36, R10, 0xa, R10 ;  /* 0x0000000a0a247819 */ /* 0x000fe20000010e0a */
[----:B------:R-:W-:Y:S01]  /*3120*/  IMAD.IADD R27, R27, 0x1, R16 ;  /* 0x000000011b1b7824 */ /* 0x000fe200078e0210 */
        /* <DEDUP_REMOVED lines=45> */
[C-C-:B------:R-:W-:Y:S02]  /*3400*/  SHF.L.W.U32.HI R13, R17.reuse, 0x19, R17.reuse ;  /* 0x00000019110d7819 */ /* 0x140fe40000010e11 */
[----:B------:R-:W-:Y:S01]  /*3410*/  SHF.L.W.U32.HI R19, R17, 0xe, R17 ;  /* 0x0000000e11137819 */ /* 0x000fe20000010e11 */
[----:B------:R-:W-:Y:S01]  /*3420*/  IMAD.IADD R30, R30, 0x1, R21 ;  /* 0x000000011e1e7824 */ /* 0x000fe200078e0215 */
[----:B------:R-:W-:-:S04]  /*3430*/  SHF.R.U32.HI R21, RZ, 0x3, R17 ;  /* 0x00000003ff157819 */ /* 0x000fc80000011611 */
        /* <DEDUP_REMOVED lines=20> */
[--C-:B------:R-:W-:Y:S01]  /*3580*/  SHF.L.W.U32.HI R21, R20, 0xe, R20.reuse ;  /* 0x0000000e14157819 */ /* 0x100fe20000010e14 */
[----:B------:R-:W-:Y:S01]  /*3590*/  IMAD.IADD R24, R24, 0x1, R25 ;  /* 0x0000000118187824 */ /* 0x000fe200078e0219 */
        /* <DEDUP_REMOVED lines=70> */
[----:B------:R-:W-:-:S03]  /*3a00*/  SHF.R.U32.HI R29, RZ, 0x3, R34 ;  /* 0x00000003ff1d7819 */ /* 0x000fc60000011622 */
[----:B------:R-:W-:Y:S01]  /*3a10*/  IMAD.IADD R32, R23, 0x1, R14 ;  /* 0x0000000117207824 */ /* 0x000fe200078e020e */
[C-C-:B------:R-:W-:Y:S02]  /*3a20*/  SHF.L.W.U32.HI R14, R34.reuse, 0x19, R34.reuse ;  /* 0x00000019220e7819 */ /* 0x140fe40000010e22 */
[----:B------:R-:W-:-:S04]  /*3a30*/  SHF.L.W.U32.HI R23, R34, 0xe, R34 ;  /* 0x0000000e22177819 */ /* 0x000fc80000010e22 */
[----:B------:R-:W-:Y:S02]  /*3a40*/  LOP3.LUT R14, R29, R14, R23, 0x96, !PT ;  /* 0x0000000e1d0e7212 */ /* 0x000fe400078e9617 */
[--C-:B------:R-:W-:Y:S02]  /*3a50*/  SHF.L.W.U32.HI R23, R28, 0x13, R28.reuse ;  /* 0x000000131c177819 */ /* 0x100fe40000010e1c */
[----:B------:R-:W-:Y:S02]  /*3a60*/  IADD3 R14, PT, PT, R32, R14, R33 ;  /* 0x0000000e200e7210 */ /* 0x000fe40007ffe021 */
[----:B------:R-:W-:Y:S02]  /*3a70*/  IADD3 R33, PT, PT, R33, UR53, R15 ;  /* 0x0000003521217c10 */ /* 0x000fe4000fffe00f */
        /* <DEDUP_REMOVED lines=17> */
[C---:B------:R-:W-:Y:S01]  /*3b90*/  SHF.L.W.U32.HI R10, R31.reuse, 0x19, R31 ;  /* 0x000000191f0a7819 */ /* 0x040fe20000010e1f */
[----:B------:R-:W-:Y:S01]  /*3ba0*/  IMAD.IADD R36, R36, 0x1, R29 ;  /* 0x0000000124247824 */ /* 0x000fe200078e021d */
[--C-:B------:R-:W-:Y:S01]  /*3bb0*/  SHF.L.W.U32.HI R33, R31, 0xe, R31.reuse ;  /* 0x0000000e1f217819 */ /* 0x100fe20000010e1f */
[----:B------:R-:W-:Y:S01]  /*3bc0*/  IMAD.IADD R23, R23, 0x1, R16 ;  /* 0x0000000117177824 */ /* 0x000fe200078e0210 */
[----:B------:R-:W-:-:S04]  /*3bd0*/  SHF.R.U32.HI R16, RZ, 0x3, R31 ;  /* 0x00000003ff107819 */ /* 0x000fc8000001161f */
[----:B------:R-:W-:Y:S02]  /*3be0*/  LOP3.LUT R10, R16, R10, R33, 0x96, !PT ;  /* 0x0000000a100a7212 */ /* 0x000fe400078e9621 */
[--C-:B------:R-:W-:Y:S02]  /*3bf0*/  SHF.L.W.U32.HI R16, R11, 0x1e, R11.reuse ;  /* 0x0000001e0b107819 */ /* 0x100fe40000010e0b */
[----:B------:R-:W-:Y:S02]  /*3c00*/  IADD3 R10, PT, PT, R23, R10, R34 ;  /* 0x0000000a170a7210 */ /* 0x000fe40007ffe022 */
[C-C-:B------:R-:W-:Y:S02]  /*3c10*/  SHF.L.W.U32.HI R33, R11.reuse, 0x13, R11.reuse ;  /* 0x000000130b217819 */ /* 0x140fe40000010e0b */
[----:B------:R-:W-:-:S04]  /*3c20*/  SHF.L.W.U32.HI R34, R11, 0xa, R11 ;  /* 0x0000000a0b227819 */ /* 0x000fc80000010e0b */
        /* <DEDUP_REMOVED lines=43> */
[C---:B------:R-:W-:Y:S02]  /*3ee0*/  SHF.L.W.U32.HI R33, R29.reuse, 0x13, R29 ;  /* 0x000000131d217819 */ /* 0x040fe40000010e1d */
        /* <DEDUP_REMOVED lines=46> */
[----:B------:R-:W-:Y:S02]  /*41d0*/  IADD3 R35, PT, PT, R30, UR58, R33 ;  /* 0x0000003a1e237c10 */ /* 0x000fe4000fffe021 */
[----:B------:R-:W-:Y:S02]  /*41e0*/  IADD3 R17, PT, PT, R31, R17, R30 ;  /* 0x000000111f117210 */ /* 0x000fe40007ffe01e */
[C-C-:B------:R-:W-:Y:S02]  /*41f0*/  SHF.L.W.U32.HI R30, R11.reuse, 0x1e, R11.reuse ;  /* 0x0000001e0b1e7819 */ /* 0x140fe40000010e0b */
        /* <DEDUP_REMOVED lines=21> */
[----:B------:R-:W-:Y:S02]  /*4350*/  IADD3 R30, PT, PT, R24, UR59, R35 ;  /* 0x0000003b181e7c10 */ /* 0x000fe4000fffe023 */
        /* <DEDUP_REMOVED lines=13> */
[--C-:B------:R-:W-:Y:S02]  /*4430*/  SHF.L.W.U32.HI R35, R29, 0xa, R29.reuse ;  /* 0x0000000a1d237819 */ /* 0x100fe40000010e1d */
        /* <DEDUP_REMOVED lines=26> */
[----:B------:R-:W-:Y:S02]  /*45e0*/  SHF.L.W.U32.HI R30, R11, 0xa, R11 ;  /* 0x0000000a0b1e7819 */ /* 0x000fe40000010e0b */
[----:B------:R-:W-:Y:S02]  /*45f0*/  IADD3 R27, PT, PT, R33, R26, R27 ;  /* 0x0000001a211b7210 */ /* 0x000fe40007ffe01b */
[----:B------:R-:W-:Y:S02]  /*4600*/  SHF.L.W.U32.HI R26, R11, 0x1e, R11 ;  /* 0x0000001e0b1a7819 */ /* 0x000fe40000010e0b */
[----:B------:R-:W-:-:S02]  /*4610*/  IADD3 R27, PT, PT, R32, UR62, R27 ;  /* 0x0000003e201b7c10 */ /* 0x000fc4000fffe01b */
        /* <DEDUP_REMOVED lines=9> */
[----:B------:R-:W-:-:S04]  /*46b0*/  LOP3.LUT R30, R21, R26, R18, 0xb8, !PT ;  /* 0x0000001a151e7212 */ /* 0x000fc800078eb812 */
[----:B------:R-:W-:Y:S02]  /*46c0*/  IADD3 R24, PT, PT, R24, R27, R30 ;  /* 0x0000001b18187210 */ /* 0x000fe40007ffe01e */
[C---:B------:R-:W-:Y:S02]  /*46d0*/  SHF.L.W.U32.HI R30, R16.reuse, 0x13, R16 ;  /* 0x00000013101e7819 */ /* 0x040fe40000010e10 */
[----:B------:R-:W-:Y:S02]  /*46e0*/  IADD3 R24, PT, PT, R23, UR63, R24 ;  /* 0x0000003f17187c10 */ /* 0x000fe4000fffe018 */
[C-C-:B------:R-:W-:Y:S02]  /*46f0*/  SHF.L.W.U32.HI R23, R16.reuse, 0x1e, R16.reuse ;  /* 0x0000001e10177819 */ /* 0x140fe40000010e10 */
[----:B------:R-:W-:Y:S01]  /*4700*/  SHF.L.W.U32.HI R27, R16, 0xa, R16 ;  /* 0x0000000a101b7819 */ /* 0x000fe20000010e10 */
[----:B------:R-:W-:-:S03]  /*4710*/  IMAD.IADD R29, R29, 0x1, R24 ;  /* 0x000000011d1d7824 */ /* 0x000fc600078e0218 */
[----:B------:R-:W-:Y:S02]  /*4720*/  LOP3.LUT R23, R27, R23, R30, 0x96, !PT ;  /* 0x000000171b177212 */ /* 0x000fe400078e961e */
[C-C-:B------:R-:W-:Y:S02]  /*4730*/  SHF.L.W.U32.HI R27, R29.reuse, 0x1a, R29.reuse ;  /* 0x0000001a1d1b7819 */ /* 0x140fe40000010e1d */
[C-C-:B------:R-:W-:Y:S02]  /*4740*/  SHF.L.W.U32.HI R30, R29.reuse, 0x15, R29.reuse ;  /* 0x000000151d1e7819 */ /* 0x140fe40000010e1d */
[----:B------:R-:W-:-:S04]  /*4750*/  SHF.L.W.U32.HI R32, R29, 0x7, R29 ;  /* 0x000000071d207819 */ /* 0x000fc80000010e1d */
[----:B------:R-:W-:Y:S02]  /*4760*/  LOP3.LUT R30, R32, R27, R30, 0x96, !PT ;  /* 0x0000001b201e7212 */ /* 0x000fe400078e961e */
[----:B------:R-:W-:-:S04]  /*4770*/  LOP3.LUT R27, R18, R29, R26, 0xb8, !PT ;  /* 0x0000001d121b7212 */ /* 0x000fc800078eb81a */
[----:B------:R-:W-:-:S04]  /*4780*/  IADD3 R27, PT, PT, R21, R30, R27 ;  /* 0x0000001e151b7210 */ /* 0x000fc80007ffe01b */
[----:B------:R-:W-:-:S05]  /*4790*/  IADD3 R27, PT, PT, R34, UR64, R27 ;  /* 0x00000040221b7c10 */ /* 0x000fca000fffe01b */
[----:B------:R-:W-:Y:S01]  /*47a0*/  IMAD.IADD R21, R28, 0x1, R27 ;  /* 0x000000011c157824 */ /* 0x000fe200078e021b */
[----:B------:R-:W-:-:S04]  /*47b0*/  LOP3.LUT R28, R11, R28, R16, 0xe8, !PT ;  /* 0x0000001c0b1c7212 */ /* 0x000fc800078ee810 */
[C-C-:B------:R-:W-:Y:S02]  /*47c0*/  SHF.L.W.U32.HI R30, R21.reuse, 0x1a, R21.reuse ;  /* 0x0000001a151e7819 */ /* 0x140fe40000010e15 */
[C-C-:B------:R-:W-:Y:S02]  /*47d0*/  SHF.L.W.U32.HI R33, R21.reuse, 0x15, R21.reuse ;  /* 0x0000001515217819 */ /* 0x140fe40000010e15 */
[----:B------:R-:W-:Y:S02]  /*47e0*/  SHF.L.W.U32.HI R32, R21, 0x7, R21 ;  /* 0x0000000715207819 */ /* 0x000fe40000010e15 */
[----:B------:R-:W-:Y:S02]  /*47f0*/  IADD3 R24, PT, PT, R24, R23, R28 ;  /* 0x0000001718187210 */ /* 0x000fe40007ffe01c */
[----:B------:R-:W-:Y:S02]  /*4800*/  LOP3.LUT R33, R32, R30, R33, 0x96, !PT ;  /* 0x0000001e20217212 */ /* 0x000fe400078e9621 */
[----:B------:R-:W-:-:S02]  /*4810*/  LOP3.LUT R30, R26, R21, R29, 0xb8, !PT ;  /* 0x000000151a1e7212 */ /* 0x000fc400078eb81d */
[----:B------:R-:W-:Y:S02]  /*4820*/  SHF.L.W.U32.HI R23, R24, 0x1e, R24 ;  /* 0x0000001e18177819 */ /* 0x000fe40000010e18 */
[----:B------:R-:W-:Y:S02]  /*4830*/  IADD3 R33, PT, PT, R18, R33, R30 ;  /* 0x0000002112217210 */ /* 0x000fe40007ffe01e */
[----:B------:R-:W-:Y:S02]  /*4840*/  SHF.L.W.U32.HI R28, R24, 0xa, R24 ;  /* 0x0000000a181c7819 */ /* 0x000fe40000010e18 */
[----:B------:R-:W-:-:S05]  /*4850*/  IADD3 R22, PT, PT, R22, UR65, R33 ;  /* 0x0000004116167c10 */ /* 0x000fca000fffe021 */
[----:B------:R-:W-:Y:S01]  /*4860*/  IMAD.IADD R18, R11, 0x1, R22 ;  /* 0x000000010b127824 */ /* 0x000fe200078e0216 */
[----:B------:R-:W-:-:S04]  /*4870*/  LOP3.LUT R11, R16, R11, R24, 0xe8, !PT ;  /* 0x0000000b100b7212 */ /* 0x000fc800078ee818 */
[C-C-:B------:R-:W-:Y:S02]  /*4880*/  SHF.L.W.U32.HI R30, R18.reuse, 0x1a, R18.reuse ;  /* 0x0000001a121e7819 */ /* 0x140fe40000010e12 */
[C-C-:B------:R-:W-:Y:S02]  /*4890*/  SHF.L.W.U32.HI R33, R18.reuse, 0x15, R18.reuse ;  /* 0x0000001512217819 */ /* 0x140fe40000010e12 */
[----:B------:R-:W-:-:S04]  /*48a0*/  SHF.L.W.U32.HI R32, R18, 0x7, R18 ;  /* 0x0000000712207819 */ /* 0x000fc80000010e12 */
[----:B------:R-:W-:Y:S02]  /*48b0*/  LOP3.LUT R33, R32, R30, R33, 0x96, !PT ;  /* 0x0000001e20217212 */ /* 0x000fe400078e9621 */
[----:B------:R-:W-:-:S04]  /*48c0*/  LOP3.LUT R30, R29, R18, R21, 0xb8, !PT ;  /* 0x000000121d1e7212 */ /* 0x000fc800078eb815 */
[----:B------:R-:W-:Y:S02]  /*48d0*/  IADD3 R30, PT, PT, R26, R33, R30 ;  /* 0x000000211a1e7210 */ /* 0x000fe40007ffe01e */
[----:B------:R-:W-:Y:S02]  /*48e0*/  SHF.L.W.U32.HI R26, R24, 0x13, R24 ;  /* 0x00000013181a7819 */ /* 0x000fe40000010e18 */
[----:B------:R-:W-:Y:S02]  /*48f0*/  IADD3 R33, PT, PT, R19, UR66, R30 ;  /* 0x0000004213217c10 */ /* 0x000fe4000fffe01e */
[----:B------:R-:W-:-:S03]  /*4900*/  LOP3.LUT R26, R28, R23, R26, 0x96, !PT ;  /* 0x000000171c1a7212 */ /* 0x000fc600078e961a */
[----:B------:R-:W-:Y:S01]  /*4910*/  IMAD.IADD R19, R16, 0x1, R33 ;  /* 0x0000000110137824 */ /* 0x000fe200078e0221 */
[----:B------:R-:W-:-:S04]  /*4920*/  IADD3 R27, PT, PT, R27, R26, R11 ;  /* 0x0000001a1b1b7210 */ /* 0x000fc80007ffe00b */
[C-C-:B------:R-:W-:Y:S02]  /*4930*/  SHF.L.W.U32.HI R23, R19.reuse, 0x1a, R19.reuse ;  /* 0x0000001a13177819 */ /* 0x140fe40000010e13 */
[C-C-:B------:R-:W-:Y:S02]  /*4940*/  SHF.L.W.U32.HI R28, R19.reuse, 0x15, R19.reuse ;  /* 0x00000015131c7819 */ /* 0x140fe40000010e13 */
[----:B------:R-:W-:Y:S02]  /*4950*/  SHF.L.W.U32.HI R30, R19, 0x7, R19 ;  /* 0x00000007131e7819 */ /* 0x000fe40000010e13 */
[----:B------:R-:W-:Y:S02]  /*4960*/  SHF.L.W.U32.HI R11, R27, 0x1e, R27 ;  /* 0x0000001e1b0b7819 */ /* 0x000fe40000010e1b */
[----:B------:R-:W-:Y:S02]  /*4970*/  LOP3.LUT R28, R30, R23, R28, 0x96, !PT ;  /* 0x000000171e1c7212 */ /* 0x000fe400078e961c */
[----:B------:R-:W-:-:S02]  /*4980*/  LOP3.LUT R23, R21, R19, R18, 0xb8, !PT ;  /* 0x0000001315177212 */ /* 0x000fc400078eb812 */
[----:B------:R-:W-:Y:S02]  /*4990*/  SHF.L.W.U32.HI R26, R27, 0x13, R27 ;  /* 0x000000131b1a7819 */ /* 0x000fe40000010e1b */
[----:B------:R-:W-:Y:S02]  /*49a0*/  IADD3 R30, PT, PT, R29, R28, R23 ;  /* 0x0000001c1d1e7210 */ /* 0x000fe40007ffe017 */
[--C-:B------:R-:W-:Y:S02]  /*49b0*/  SHF.L.W.U32.HI R28, R27, 0xa, R27.reuse ;  /* 0x0000000a1b1c7819 */ /* 0x100fe40000010e1b */
[----:B------:R-:W-:Y:S02]  /*49c0*/  IADD3 R23, PT, PT, R31, UR67, R30 ;  /* 0x000000431f177c10 */ /* 0x000fe4000fffe01e */
[----:B------:R-:W-:Y:S02]  /*49d0*/  LOP3.LUT R11, R28, R11, R26, 0x96, !PT ;  /* 0x0000000b1c0b7212 */ /* 0x000fe400078e961a */
[C---:B------:R-:W-:Y:S01]  /*49e0*/  LOP3.LUT R26, R24.reuse, R16, R27, 0xe8, !PT ;  /* 0x00000010181a7212 */ /* 0x040fe200078ee81b */
        /* <DEDUP_REMOVED lines=8> */
[----:B------:R-:W-:Y:S02]  /*4a70*/  IADD3 R30, PT, PT, R21, R30, R29 ;  /* 0x0000001e151e7210 */ /* 0x000fe40007ffe01d */
[C-C-:B------:R-:W-:Y:S02]  /*4a80*/  SHF.L.W.U32.HI R26, R22.reuse, 0x13, R22.reuse ;  /* 0x00000013161a7819 */ /* 0x140fe40000010e16 */
[--C-:B------:R-:W-:Y:S02]  /*4a90*/  SHF.L.W.U32.HI R28, R22, 0xa, R22.reuse ;  /* 0x0000000a161c7819 */ /* 0x100fe40000010e16 */
[----:B------:R-:W-:Y:S02]  /*4aa0*/  LOP3.LUT R21, R27, R24, R22, 0xe8, !PT ;  /* 0x000000181b157212 */ /* 0x000fe400078ee816 */
[----:B------:R-:W-:-:S02]  /*4ab0*/  IADD3 R24, PT, PT, R25, UR68, R30 ;  /* 0x0000004419187c10 */ /* 0x000fc4000fffe01e */
[----:B------:R-:W-:Y:S02]  /*4ac0*/  LOP3.LUT R26, R28, R11, R26, 0x96, !PT ;  /* 0x0000000b1c1a7212 */ /* 0x000fe400078e961a */
[----:B------:R-:W-:Y:S01]  /*4ad0*/  SHF.L.W.U32.HI R29, R31, 0xd, R31 ;  /* 0x0000000d1f1d7819 */ /* 0x000fe20000010e1f */
[----:B------:R-:W-:Y:S01]  /*4ae0*/  IMAD.IADD R11, R27, 0x1, R24 ;  /* 0x000000011b0b7824 */ /* 0x000fe200078e0218 */
[----:B------:R-:W-:Y:S02]  /*4af0*/  IADD3 R21, PT, PT, R33, R26, R21 ;  /* 0x0000001a21157210 */ /* 0x000fe40007ffe015 */
[--C-:B------:R-:W-:Y:S02]  /*4b00*/  SHF.L.W.U32.HI R26, R31, 0xf, R31.reuse ;  /* 0x0000000f1f1a7819 */ /* 0x100fe40000010e1f */
[----:B------:R-:W-:Y:S02]  /*4b10*/  SHF.R.U32.HI R31, RZ, 0xa, R31 ;  /* 0x0000000aff1f7819 */ /* 0x000fe4000001161f */
[----:B------:R-:W-:-:S02]  /*4b20*/  SHF.L.W.U32.HI R28, R11, 0x1a, R11 ;  /* 0x0000001a0b1c7819 */ /* 0x000fc40000010e0b */
[C-C-:B------:R-:W-:Y:S02]  /*4b30*/  SHF.L.W.U32.HI R33, R11.reuse, 0x15, R11.reuse ;  /* 0x000000150b217819 */ /* 0x140fe40000010e0b */
[----:B------:R-:W-:Y:S02]  /*4b40*/  SHF.L.W.U32.HI R30, R11, 0x7, R11 ;  /* 0x000000070b1e7819 */ /* 0x000fe40000010e0b */
[----:B------:R-:W-:Y:S02]  /*4b50*/  LOP3.LUT R29, R31, R26, R29, 0x96, !PT ;  /* 0x0000001a1f1d7212 */ /* 0x000fe400078e961d */
[----:B------:R-:W-:Y:S02]  /*4b60*/  LOP3.LUT R33, R30, R28, R33, 0x96, !PT ;  /* 0x0000001c1e217212 */ /* 0x000fe400078e9621 */
[----:B------:R-:W-:Y:S01]  /*4b70*/  LOP3.LUT R32, R19, R11, R16, 0xb8, !PT ;  /* 0x0000000b13207212 */ /* 0x000fe200078eb810 */
[----:B------:R-:W-:Y:S01]  /*4b80*/  IMAD.IADD R26, R29, 0x1, R14 ;  /* 0x000000011d1a7824 */ /* 0x000fe200078e020e */
[----:B------:R-:W-:-:S02]  /*4b90*/  SHF.L.W.U32.HI R28, R21, 0x1e, R21 ;  /* 0x0000001e151c7819 */ /* 0x000fc40000010e15 */
[C-C-:B------:R-:W-:Y:S02]  /*4ba0*/  SHF.L.W.U32.HI R31, R21.reuse, 0x13, R21.reuse ;  /* 0x00000013151f7819 */ /* 0x140fe40000010e15 */
[----:B------:R-:W-:Y:S02]  /*4bb0*/  SHF.L.W.U32.HI R30, R21, 0xa, R21 ;  /* 0x0000000a151e7819 */ /* 0x000fe40000010e15 */
[----:B------:R-:W-:Y:S02]  /*4bc0*/  IADD3 R33, PT, PT, R18, R33, R32 ;  /* 0x0000002112217210 */ /* 0x000fe40007ffe020 */
[----:B------:R-:W-:Y:S02]  /*4bd0*/  LOP3.LUT R30, R30, R28, R31, 0x96, !PT ;  /* 0x0000001c1e1e7212 */ /* 0x000fe400078e961f */
[----:B------:R-:W-:Y:S02]  /*4be0*/  LOP3.LUT R18, R22, R27, R21, 0xe8, !PT ;  /* 0x0000001b16127212 */ /* 0x000fe400078ee815 */
[----:B------:R-:W-:-:S02]  /*4bf0*/  SHF.L.W.U32.HI R14, R25, 0xf, R25 ;  /* 0x0000000f190e7819 */ /* 0x000fc40000010e19 */
[--C-:B------:R-:W-:Y:S02]  /*4c00*/  SHF.L.W.U32.HI R27, R25, 0xd, R25.reuse ;  /* 0x0000000d191b7819 */ /* 0x100fe40000010e19 */
[----:B------:R-:W-:Y:S02]  /*4c10*/  SHF.R.U32.HI R28, RZ, 0xa, R25 ;  /* 0x0000000aff1c7819 */ /* 0x000fe40000011619 */
[----:B------:R-:W-:Y:S02]  /*4c20*/  IADD3 R25, PT, PT, R26, UR69, R33 ;  /* 0x000000451a197c10 */ /* 0x000fe4000fffe021 */
[----:B------:R-:W-:Y:S02]  /*4c30*/  LOP3.LUT R27, R28, R14, R27, 0x96, !PT ;  /* 0x0000000e1c1b7212 */ /* 0x000fe400078e961b */
[----:B------:R-:W-:Y:S01]  /*4c40*/  IADD3 R18, PT, PT, R23, R30, R18 ;  /* 0x0000001e17127210 */ /* 0x000fe20007ffe012 */
[----:B------:R-:W-:Y:S02]  /*4c50*/  IMAD.IADD R14, R22, 0x1, R25 ;  /* 0x00000001160e7824 */ /* 0x000fe400078e0219 */
[----:B------:R-:W-:Y:S01]  /*4c60*/  IMAD.IADD R10, R27, 0x1, R10 ;  /* 0x000000011b0a7824 */ /* 0x000fe200078e020a */
[----:B------:R-:W-:-:S02]  /*4c70*/  SHF.L.W.U32.HI R23, R18, 0x1e, R18 ;  /* 0x0000001e12177819 */ /* 0x000fc40000010e12 */
[C-C-:B------:R-:W-:Y:S02]  /*4c80*/  SHF.L.W.U32.HI R28, R18.reuse, 0x13, R18.reuse ;  /* 0x00000013121c7819 */ /* 0x140fe40000010e12 */
[----:B------:R-:W-:Y:S02]  /*4c90*/  SHF.L.W.U32.HI R29, R18, 0xa, R18 ;  /* 0x0000000a121d7819 */ /* 0x000fe40000010e12 */
[C-C-:B------:R-:W-:Y:S02]  /*4ca0*/  SHF.L.W.U32.HI R30, R14.reuse, 0x1a, R14.reuse ;  /* 0x0000001a0e1e7819 */ /* 0x140fe40000010e0e */
[C-C-:B------:R-:W-:Y:S02]  /*4cb0*/  SHF.L.W.U32.HI R31, R14.reuse, 0x15, R14.reuse ;  /* 0x000000150e1f7819 */ /* 0x140fe40000010e0e */
[----:B------:R-:W-:Y:S02]  /*4cc0*/  SHF.L.W.U32.HI R32, R14, 0x7, R14 ;  /* 0x000000070e207819 */ /* 0x000fe40000010e0e */
[----:B------:R-:W-:-:S02]  /*4cd0*/  LOP3.LUT R23, R29, R23, R28, 0x96, !PT ;  /* 0x000000171d177212 */ /* 0x000fc400078e961c */
[----:B------:R-:W-:Y:S02]  /*4ce0*/  LOP3.LUT R22, R21, R22, R18, 0xe8, !PT ;  /* 0x0000001615167212 */ /* 0x000fe400078ee812 */
[----:B------:R-:W-:Y:S02]  /*4cf0*/  LOP3.LUT R30, R32, R30, R31, 0x96, !PT ;  /* 0x0000001e201e7212 */ /* 0x000fe400078e961f */
[----:B------:R-:W-:Y:S02]  /*4d00*/  LOP3.LUT R28, R16, R14, R11, 0xb8, !PT ;  /* 0x0000000e101c7212 */ /* 0x000fe400078eb80b */
[----:B------:R-:W-:Y:S02]  /*4d10*/  IADD3 R23, PT, PT, R24, R23, R22 ;  /* 0x0000001718177210 */ /* 0x000fe40007ffe016 */
[----:B------:R-:W-:Y:S02]  /*4d20*/  IADD3 R29, PT, PT, R19, R30, R28 ;  /* 0x0000001e131d7210 */ /* 0x000fe40007ffe01c */
[----:B------:R-:W-:-:S02]  /*4d30*/  SHF.L.W.U32.HI R19, R23, 0x1e, R23 ;  /* 0x0000001e17137819 */ /* 0x000fc40000010e17 */
[C-C-:B------:R-:W-:Y:S02]  /*4d40*/  SHF.L.W.U32.HI R22, R23.reuse, 0x13, R23.reuse ;  /* 0x0000001317167819 */ /* 0x140fe40000010e17 */
[----:B------:R-:W-:Y:S02]  /*4d50*/  SHF.L.W.U32.HI R27, R23, 0xa, R23 ;  /* 0x0000000a171b7819 */ /* 0x000fe40000010e17 */
[----:B------:R-:W-:Y:S02]  /*4d60*/  IADD3 R24, PT, PT, R10, UR70, R29 ;  /* 0x000000460a187c10 */ /* 0x000fe4000fffe01d */
[----:B------:R-:W-:Y:S02]  /*4d70*/  LOP3.LUT R28, R27, R19, R22, 0x96, !PT ;  /* 0x000000131b1c7212 */ /* 0x000fe400078e9616 */
[C---:B------:R-:W-:Y:S01]  /*4d80*/  SHF.L.W.U32.HI R22, R26.reuse, 0xf, R26 ;  /* 0x0000000f1a167819 */ /* 0x040fe20000010e1a */
[----:B------:R-:W-:Y:S01]  /*4d90*/  IMAD.IADD R19, R21, 0x1, R24 ;  /* 0x0000000115137824 */ /* 0x000fe200078e0218 */
[----:B------:R-:W-:-:S02]  /*4da0*/  SHF.L.W.U32.HI R27, R26, 0xd, R26 ;  /* 0x0000000d1a1b7819 */ /* 0x000fc40000010e1a */
[----:B------:R-:W-:Y:S02]  /*4db0*/  SHF.R.U32.HI R26, RZ, 0xa, R26 ;  /* 0x0000000aff1a7819 */ /* 0x000fe4000001161a */
[C-C-:B------:R-:W-:Y:S02]  /*4dc0*/  SHF.L.W.U32.HI R29, R19.reuse, 0x1a, R19.reuse ;  /* 0x0000001a131d7819 */ /* 0x140fe40000010e13 */
[C-C-:B------:R-:W-:Y:S02]  /*4dd0*/  SHF.L.W.U32.HI R30, R19.reuse, 0x15, R19.reuse ;  /* 0x00000015131e7819 */ /* 0x140fe40000010e13 */
[----:B------:R-:W-:Y:S02]  /*4de0*/  SHF.L.W.U32.HI R31, R19, 0x7, R19 ;  /* 0x00000007131f7819 */ /* 0x000fe40000010e13 */
[----:B------:R-:W-:Y:S02]  /*4df0*/  LOP3.LUT R21, R18, R21, R23, 0xe8, !PT ;  /* 0x0000001512157212 */ /* 0x000fe400078ee817 */
        /* <DEDUP_REMOVED lines=8> */
[----:B------:R-:W-:Y:S02]  /*4e80*/  SHF.L.W.U32.HI R16, R22, 0xa, R22 ;  /* 0x0000000a16107819 */ /* 0x000fe40000010e16 */
[----:B------:R-:W-:Y:S02]  /*4e90*/  IADD3 R21, PT, PT, R25, UR71, R26 ;  /* 0x0000004719157c10 */ /* 0x000fe4000fffe01a */
[----:B------:R-:W-:Y:S02]  /*4ea0*/  LOP3.LUT R29, R16, R12, R27, 0x96, !PT ;  /* 0x0000000c101d7212 */ /* 0x000fe400078e961b */
[--C-:B------:R-:W-:Y:S01]  /*4eb0*/  SHF.L.W.U32.HI R26, R10, 0xf, R10.reuse ;  /* 0x0000000f0a1a7819 */ /* 0x100fe20000010e0a */
[----:B------:R-:W-:Y:S01]  /*4ec0*/  IMAD.IADD R12, R18, 0x1, R21 ;  /* 0x00000001120c7824 */ /* 0x000fe200078e0215 */
[--C-:B------:R-:W-:Y:S02]  /*4ed0*/  SHF.L.W.U32.HI R27, R10, 0xd, R10.reuse ;  /* 0x0000000d0a1b7819 */ /* 0x100fe40000010e0a */
[----:B------:R-:W-:-:S02]  /*4ee0*/  SHF.R.U32.HI R10, RZ, 0xa, R10 ;  /* 0x0000000aff0a7819 */ /* 0x000fc4000001160a */
[----:B------:R-:W-:Y:S02]  /*4ef0*/  LOP3.LUT R16, R23, R18, R22, 0xe8, !PT ;  /* 0x0000001217107212 */ /* 0x000fe400078ee816 */
[C-C-:B------:R-:W-:Y:S02]  /*4f00*/  SHF.L.W.U32.HI R18, R12.reuse, 0x1a, R12.reuse ;  /* 0x0000001a0c127819 */ /* 0x140fe40000010e0c */
[C-C-:B------:R-:W-:Y:S02]  /*4f10*/  SHF.L.W.U32.HI R31, R12.reuse, 0x15, R12.reuse ;  /* 0x000000150c1f7819 */ /* 0x140fe40000010e0c */
[----:B------:R-:W-:Y:S02]  /*4f20*/  SHF.L.W.U32.HI R28, R12, 0x7, R12 ;  /* 0x000000070c1c7819 */ /* 0x000fe40000010e0c */
[----:B------:R-:W-:Y:S02]  /*4f30*/  LOP3.LUT R10, R10, R26, R27, 0x96, !PT ;  /* 0x0000001a0a0a7212 */ /* 0x000fe400078e961b */
[----:B------:R-:W-:-:S02]  /*4f40*/  IADD3 R16, PT, PT, R24, R29, R16 ;  /* 0x0000001d18107210 */ /* 0x000fc40007ffe010 */
[----:B------:R-:W-:Y:S01]  /*4f50*/  LOP3.LUT R28, R28, R18, R31, 0x96, !PT ;  /* 0x000000121c1c7212 */ /* 0x000fe200078e961f */
[----:B------:R-:W-:Y:S01]  /*4f60*/  IMAD.IADD R13, R10, 0x1, R13 ;  /* 0x000000010a0d7824 */ /* 0x000fe200078e020d */
[----:B------:R-:W-:Y:S02]  /*4f70*/  LOP3.LUT R26, R14, R12, R19, 0xb8, !PT ;  /* 0x0000000c0e1a7212 */ /* 0x000fe400078eb813 */
[C-C-:B------:R-:W-:Y:S02]  /*4f80*/  SHF.L.W.U32.HI R18, R16.reuse, 0x1e, R16.reuse ;  /* 0x0000001e10127819 */ /* 0x140fe40000010e10 */
[C-C-:B------:R-:W-:Y:S02]  /*4f90*/  SHF.L.W.U32.HI R27, R16.reuse, 0x13, R16.reuse ;  /* 0x00000013101b7819 */ /* 0x140fe40000010e10 */
[----:B------:R-:W-:Y:S02]  /*4fa0*/  SHF.L.W.U32.HI R24, R16, 0xa, R16 ;  /* 0x0000000a10187819 */ /* 0x000fe40000010e10 */
[----:B------:R-:W-:-:S02]  /*4fb0*/  IADD3 R28, PT, PT, R11, R28, R26 ;  /* 0x0000001c0b1c7210 */ /* 0x000fc40007ffe01a */
[----:B------:R-:W-:Y:S02]  /*4fc0*/  LOP3.LUT R26, R24, R18, R27, 0x96, !PT ;  /* 0x00000012181a7212 */ /* 0x000fe400078e961b */
[----:B------:R-:W-:Y:S02]  /*4fd0*/  IADD3 R18, PT, PT, R13, UR72, R28 ;  /* 0x000000480d127c10 */ /* 0x000fe4000fffe01c */
[C-C-:B------:R-:W-:Y:S02]  /*4fe0*/  SHF.L.W.U32.HI R11, R25.reuse, 0xf, R25.reuse ;  /* 0x0000000f190b7819 */ /* 0x140fe40000010e19 */
[--C-:B------:R-:W-:Y:S01]  /*4ff0*/  SHF.L.W.U32.HI R24, R25, 0xd, R25.reuse ;  /* 0x0000000d19187819 */ /* 0x100fe20000010e19 */
[----:B------:R-:W-:Y:S01]  /*5000*/  IMAD.IADD R10, R23, 0x1, R18 ;  /* 0x00000001170a7824 */ /* 0x000fe200078e0212 */
[----:B------:R-:W-:Y:S02]  /*5010*/  SHF.R.U32.HI R25, RZ, 0xa, R25 ;  /* 0x0000000aff197819 */ /* 0x000fe40000011619 */
[----:B------:R-:W-:-:S02]  /*5020*/  LOP3.LUT R27, R22, R23, R16, 0xe8, !PT ;  /* 0x00000017161b7212 */ /* 0x000fc400078ee810 */
[----:B------:R-:W-:Y:S02]  /*5030*/  LOP3.LUT R24, R25, R11, R24, 0x96, !PT ;  /* 0x0000000b19187212 */ /* 0x000fe400078e9618 */
[----:B------:R-:W-:Y:S02]  /*5040*/  IADD3 R11, PT, PT, R21, R26, R27 ;  /* 0x0000001a150b7210 */ /* 0x000fe40007ffe01b */
[--C-:B------:R-:W-:Y:S01]  /*5050*/  SHF.L.W.U32.HI R25, R10, 0x1a, R10.reuse ;  /* 0x0000001a0a197819 */ /* 0x100fe20000010e0a */
[----:B------:R-:W-:Y:S01]  /*5060*/  IMAD.IADD R15, R24, 0x1, R15 ;  /* 0x00000001180f7824 */ /* 0x000fe200078e020f */
[C-C-:B------:R-:W-:Y:S02]  /*5070*/  SHF.L.W.U32.HI R28, R10.reuse, 0x15, R10.reuse ;  /* 0x000000150a1c7819 */ /* 0x140fe40000010e0a */
[----:B------:R-:W-:Y:S02]  /*5080*/  SHF.L.W.U32.HI R27, R10, 0x7, R10 ;  /* 0x000000070a1b7819 */ /* 0x000fe40000010e0a */
[----:B------:R-:W-:-:S02]  /*5090*/  SHF.L.W.U32.HI R21, R11, 0x1e, R11 ;  /* 0x0000001e0b157819 */ /* 0x000fc40000010e0b */
[----:B------:R-:W-:Y:S02]  /*50a0*/  LOP3.LUT R25, R27, R25, R28, 0x96, !PT ;  /* 0x000000191b197212 */ /* 0x000fe400078e961c */
[----:B------:R-:W-:Y:S02]  /*50b0*/  LOP3.LUT R27, R19, R10, R12, 0xb8, !PT ;  /* 0x0000000a131b7212 */ /* 0x000fe400078eb80c */
[C-C-:B------:R-:W-:Y:S02]  /*50c0*/  SHF.L.W.U32.HI R26, R11.reuse, 0x13, R11.reuse ;  /* 0x000000130b1a7819 */ /* 0x140fe40000010e0b */
[----:B------:R-:W-:Y:S02]  /*50d0*/  SHF.L.W.U32.HI R23, R11, 0xa, R11 ;  /* 0x0000000a0b177819 */ /* 0x000fe40000010e0b */
[----:B------:R-:W-:Y:S02]  /*50e0*/  IADD3 R24, PT, PT, R14, R25, R27 ;  /* 0x000000190e187210 */ /* 0x000fe40007ffe01b */
[----:B------:R-:W-:-:S02]  /*50f0*/  LOP3.LUT R21, R23, R21, R26, 0x96, !PT ;  /* 0x0000001517157212 */ /* 0x000fc400078e961a */
[----:B------:R-:W-:Y:S02]  /*5100*/  LOP3.LUT R23, R16, R22, R11, 0xe8, !PT ;  /* 0x0000001610177212 */ /* 0x000fe400078ee80b */
[----:B------:R-:W-:Y:S02]  /*5110*/  IADD3 R25, PT, PT, R15, UR73, R24 ;  /* 0x000000490f197c10 */ /* 0x000fe4000fffe018 */
[----:B------:R-:W-:Y:S02]  /*5120*/  IADD3 R14, PT, PT, R18, R21, R23 ;  /* 0x00000015120e7210 */ /* 0x000fe40007ffe017 */
[C-C-:B------:R-:W-:Y:S02]  /*5130*/  SHF.L.W.U32.HI R18, R13.reuse, 0xf, R13.reuse ;  /* 0x0000000f0d127819 */ /* 0x140fe40000010e0d */
[--C-:B------:R-:W-:Y:S02]  /*5140*/  SHF.L.W.U32.HI R21, R13, 0xd, R13.reuse ;  /* 0x0000000d0d157819 */ /* 0x100fe40000010e0d */
[----:B------:R-:W-:Y:S01]  /*5150*/  SHF.R.U32.HI R23, RZ, 0xa, R13 ;  /* 0x0000000aff177819 */ /* 0x000fe2000001160d */
        /* <DEDUP_REMOVED lines=9> */
[----:B------:R-:W-:Y:S01]  /*51f0*/  LOP3.LUT R24, R11, R16, R14, 0xe8, !PT ;  /* 0x000000100b187212 */ /* 0x000fe200078ee80e */
[----:B------:R-:W-:Y:S01]  /*5200*/  IMAD.IADD R17, R18, 0x1, R17 ;  /* 0x0000000112117824 */ /* 0x000fe200078e0211 */
[----:B------:R-:W-:Y:S02]  /*5210*/  LOP3.LUT R26, R28, R26, R29, 0x96, !PT ;  /* 0x0000001a1c1a7212 */ /* 0x000fe400078e961d */
[----:B------:R-:W-:Y:S02]  /*5220*/  LOP3.LUT R23, R12, R13, R10, 0xb8, !PT ;  /* 0x0000000d0c177212 */ /* 0x000fe400078eb80a */
[----:B------:R-:W-:Y:S02]  /*5230*/  IADD3 R21, PT, PT, R25, R22, R24 ;  /* 0x0000001619157210 */ /* 0x000fe40007ffe018 */
[----:B------:R-:W-:-:S02]  /*5240*/  IADD3 R26, PT, PT, R19, R26, R23 ;  /* 0x0000001a131a7210 */ /* 0x000fc40007ffe017 */
[C-C-:B------:R-:W-:Y:S02]  /*5250*/  SHF.L.W.U32.HI R18, R21.reuse, 0x1e, R21.reuse ;  /* 0x0000001e15127819 */ /* 0x140fe40000010e15 */
        /* <DEDUP_REMOVED lines=8> */
[----:B------:R-:W-:Y:S02]  /*52e0*/  LOP3.LUT R32, R14, R11, R21, 0xe8, !PT ;  /* 0x0000000b0e207212 */ /* 0x000fe400078ee815 */
[C-C-:B------:R-:W-:Y:S02]  /*52f0*/  SHF.L.W.U32.HI R22, R19.reuse, 0x1a, R19.reuse ;  /* 0x0000001a13167819 */ /* 0x140fe40000010e13 */
[C-C-:B------:R-:W-:Y:S02]  /*5300*/  SHF.L.W.U32.HI R25, R19.reuse, 0x15, R19.reuse ;  /* 0x0000001513197819 */ /* 0x140fe40000010e13 */
[----:B------:R-:W-:Y:S02]  /*5310*/  SHF.L.W.U32.HI R24, R19, 0x7, R19 ;  /* 0x0000000713187819 */ /* 0x000fe40000010e13 */
[----:B------:R-:W-:-:S02]  /*5320*/  LOP3.LUT R15, R15, R17, R16, 0x96, !PT ;  /* 0x000000110f0f7212 */ /* 0x000fc400078e9610 */
[----:B------:R-:W-:Y:S02]  /*5330*/  IADD3 R32, PT, PT, R23, R18, R32 ;  /* 0x0000001217207210 */ /* 0x000fe40007ffe020 */
[----:B------:R-:W-:Y:S01]  /*5340*/  LOP3.LUT R25, R24, R22, R25, 0x96, !PT ;  /* 0x0000001618197212 */ /* 0x000fe200078e9619 */
[----:B------:R-:W-:Y:S01]  /*5350*/  IMAD.IADD R15, R15, 0x1, R20 ;  /* 0x000000010f0f7824 */ /* 0x000fe200078e0214 */
[----:B------:R-:W-:Y:S01]  /*5360*/  LOP3.LUT R16, R10, R19, R13, 0xb8, !PT ;  /* 0x000000130a107212 */ /* 0x000fe200078eb80d */
[----:B------:R-:W-:Y:S01]  /*5370*/  IMAD.IADD R19, R6, 0x1, R19 ;  /* 0x0000000106137824 */ /* 0x000fe200078e0213 */
[C-C-:B------:R-:W-:Y:S02]  /*5380*/  SHF.L.W.U32.HI R17, R32.reuse, 0x1e, R32.reuse ;  /* 0x0000001e20117819 */ /* 0x140fe40000010e20 */
[C-C-:B------:R-:W-:Y:S02]  /*5390*/  SHF.L.W.U32.HI R18, R32.reuse, 0x13, R32.reuse ;  /* 0x0000001320127819 */ /* 0x140fe40000010e20 */
[----:B------:R-:W-:-:S02]  /*53a0*/  SHF.L.W.U32.HI R22, R32, 0xa, R32 ;  /* 0x0000000a20167819 */ /* 0x000fc40000010e20 */
[----:B------:R-:W-:Y:S02]  /*53b0*/  IADD3 R12, PT, PT, R12, R25, R16 ;  /* 0x000000190c0c7210 */ /* 0x000fe40007ffe010 */
[----:B------:R-:W-:Y:S02]  /*53c0*/  LOP3.LUT R17, R22, R17, R18, 0x96, !PT ;  /* 0x0000001116117212 */ /* 0x000fe400078e9612 */
[--C-:B------:R-:W-:Y:S01]  /*53d0*/  LOP3.LUT R16, R21, R14, R32.reuse, 0xe8, !PT ;  /* 0x0000000e15107212 */ /* 0x100fe200078ee820 */
[----:B------:R-:W-:Y:S01]  /*53e0*/  IMAD.IADD R32, R9, 0x1, R32 ;  /* 0x0000000109207824 */ /* 0x000fe200078e0220 */
[----:B------:R-:W-:-:S04]  /*53f0*/  IADD3 R12, PT, PT, R15, UR75, R12 ;  /* 0x0000004b0f0c7c10 */ /* 0x000fc8000fffe00c */
[----:B------:R-:W-:-:S05]  /*5400*/  IADD3 R16, PT, PT, R12, R17, R16 ;  /* 0x000000110c107210 */ /* 0x000fca0007ffe010 */
[----:B------:R-:W-:-:S04]  /*5410*/  VIADD R16, R16, UR18 ;  /* 0x0000001210107c36 */ /* 0x000fc80008000000 */
[----:B------:R-:W-:-:S04]  /*5420*/  VIADD R15, R16, UR8 ;  /* 0x00000008100f7c36 */ /* 0x000fc80008000000 */
[C---:B------:R-:W-:Y:S01]  /*5430*/  VIADD R17, R15.reuse, 0x563db30a ;  /* 0x563db30a0f117836 */ /* 0x040fe20000000000 */
[----:B------:R-:W-:-:S04]  /*5440*/  IADD3 R25, PT, PT, -R15, -0x563db30b, RZ ;  /* 0xa9c24cf50f197810 */ /* 0x000fc80007ffe1ff */
[C-C-:B------:R-:W-:Y:S02]  /*5450*/  SHF.L.W.U32.HI R18, R17.reuse, 0x1a, R17.reuse ;  /* 0x0000001a11127819 */ /* 0x140fe40000010e11 */
[C-C-:B------:R-:W-:Y:S02]  /*5460*/  SHF.L.W.U32.HI R23, R17.reuse, 0x15, R17.reuse ;  /* 0x0000001511177819 */ /* 0x140fe40000010e11 */
[C---:B------:R-:W-:Y:S02]  /*5470*/  SHF.L.W.U32.HI R20, R17.reuse, 0x7, R17 ;  /* 0x0000000711147819 */ /* 0x040fe40000010e11 */
[----:B------:R-:W-:Y:S02]  /*5480*/  LOP3.LUT R22, R17, 0x510e527f, RZ, 0xc0, !PT ;  /* 0x510e527f11167812 */ /* 0x000fe400078ec0ff */
[----:B------:R-:W-:Y:S02]  /*5490*/  LOP3.LUT R18, R20, R18, R23, 0x96, !PT ;  /* 0x0000001214127212 */ /* 0x000fe400078e9617 */
[----:B------:R-:W-:-:S04]  /*54a0*/  LOP3.LUT R25, R22, 0x9b05688c, R25, 0xf8, !PT ;  /* 0x9b05688c16197812 */ /* 0x000fc800078ef819 */
[----:B------:R-:W-:-:S05]  /*54b0*/  IADD3 R23, PT, PT, R18, UR9, R25 ;  /* 0x0000000912177c10 */ /* 0x000fca000fffe019 */
[----:B------:R-:W-:-:S04]  /*54c0*/  IMAD.IADD R23, R32, 0x1, R23 ;  /* 0x0000000120177824 */ /* 0x000fc800078e0217 */
[C---:B------:R-:W-:Y:S01]  /*54d0*/  VIADD R22, R23.reuse, 0x5bf2cd1d ;  /* 0x5bf2cd1d17167836 */ /* 0x040fe20000000000 */
[----:B------:R-:W-:-:S04]  /*54e0*/  IADD3 R25, PT, PT, -R23, 0x240d32e2, RZ ;  /* 0x240d32e217197810 */ /* 0x000fc80007ffe1ff */
[C-C-:B------:R-:W-:Y:S02]  /*54f0*/  SHF.L.W.U32.HI R9, R22.reuse, 0x1a, R22.reuse ;  /* 0x0000001a16097819 */ /* 0x140fe40000010e16 */
[C-C-:B------:R-:W-:Y:S02]  /*5500*/  SHF.L.W.U32.HI R18, R22.reuse, 0x15, R22.reuse ;  /* 0x0000001516127819 */ /* 0x140fe40000010e16 */
[C---:B------:R-:W-:Y:S02]  /*5510*/  SHF.L.W.U32.HI R20, R22.reuse, 0x7, R22 ;  /* 0x0000000716147819 */ /* 0x040fe40000010e16 */
[----:B------:R-:W-:Y:S02]  /*5520*/  LOP3.LUT R24, R22, R17, RZ, 0xc0, !PT ;  /* 0x0000001116187212 */ /* 0x000fe400078ec0ff */
[----:B------:R-:W-:Y:S01]  /*5530*/  LOP3.LUT R9, R20, R9, R18, 0x96, !PT ;  /* 0x0000000914097212 */ /* 0x000fe200078e9612 */
[----:B------:R-:W-:Y:S01]  /*5540*/  IMAD.IADD R20, R4, 0x1, R21 ;  /* 0x0000000104147824 */ /* 0x000fe200078e0215 */
[----:B------:R-:W-:-:S04]  /*5550*/  LOP3.LUT R24, R24, 0x510e527f, R25, 0xf8, !PT ;  /* 0x510e527f18187812 */ /* 0x000fc800078ef819 */
[----:B------:R-:W-:-:S05]  /*5560*/  IADD3 R9, PT, PT, R9, UR10, R24 ;  /* 0x0000000a09097c10 */ /* 0x000fca000fffe018 */
[----:B------:R-:W-:-:S04]  /*5570*/  IMAD.IADD R18, R20, 0x1, R9 ;  /* 0x0000000114127824 */ /* 0x000fc800078e0209 */
[C---:B------:R-:W-:Y:S01]  /*5580*/  VIADD R21, R18.reuse, 0x566d1711 ;  /* 0x566d171112157836 */ /* 0x040fe20000000000 */
[----:B------:R-:W-:-:S04]  /*5590*/  IADD3 R25, PT, PT, -R18, -0x566d1712, RZ ;  /* 0xa992e8ee12197810 */ /* 0x000fc80007ffe1ff */
[C-C-:B------:R-:W-:Y:S02]  /*55a0*/  SHF.L.W.U32.HI R4, R21.reuse, 0x1a, R21.reuse ;  /* 0x0000001a15047819 */ /* 0x140fe40000010e15 */
[C-C-:B------:R-:W-:Y:S02]  /*55b0*/  SHF.L.W.U32.HI R9, R21.reuse, 0x15, R21.reuse ;  /* 0x0000001515097819 */ /* 0x140fe40000010e15 */
[C---:B------:R-:W-:Y:S02]  /*55c0*/  SHF.L.W.U32.HI R24, R21.reuse, 0x7, R21 ;  /* 0x0000000715187819 */ /* 0x040fe40000010e15 */
[----:B------:R-:W-:Y:S02]  /*55d0*/  LOP3.LUT R26, R21, R22, RZ, 0xc0, !PT ;  /* 0x00000016151a7212 */ /* 0x000fe400078ec0ff */
[----:B------:R-:W-:Y:S01]  /*55e0*/  LOP3.LUT R9, R24, R4, R9, 0x96, !PT ;  /* 0x0000000418097212 */ /* 0x000fe200078e9609 */
[----:B------:R-:W-:Y:S01]  /*55f0*/  IMAD.IADD R4, R8, 0x1, R14 ;  /* 0x0000000108047824 */ /* 0x000fe200078e020e */
[----:B------:R-:W-:-:S04]  /*5600*/  LOP3.LUT R26, R26, R17, R25, 0xf8, !PT ;  /* 0x000000111a1a7212 */ /* 0x000fc800078ef819 */
        /* <DEDUP_REMOVED lines=8> */
[----:B------:R-:W-:Y:S02]  /*5690*/  LOP3.LUT R24, R24, R8, R25, 0x96, !PT ;  /* 0x0000000818187212 */ /* 0x000fe400078e9619 */
[----:B------:R-:W-:-:S02]  /*56a0*/  LOP3.LUT R26, R27, R22, R26, 0xf8, !PT ;  /* 0x000000161b1a7212 */ /* 0x000fc400078ef81a */
[----:B------:R-:W-:Y:S01]  /*56b0*/  IADD3 R8, PT, PT, R12, UR7, R11 ;  /* 0x000000070c087c10 */ /* 0x000fe2000fffe00b */
[----:B------:R-:W-:Y:S01]  /*56c0*/  VIADD R12, R15, 0xb97e58b5 ;  /* 0xb97e58b50f0c7836 */ /* 0x000fe20000000000 */
[----:B------:R-:W-:-:S04]  /*56d0*/  IADD3 R11, PT, PT, R17, R24, R26 ;  /* 0x00000018110b7210 */ /* 0x000fc80007ffe01a */
[----:B------:R-:W-:Y:S02]  /*56e0*/  IADD3 R11, PT, PT, R8, UR12, R11 ;  /* 0x0000000c080b7c10 */ /* 0x000fe4000fffe00b */
[C-C-:B------:R-:W-:Y:S02]  /*56f0*/  SHF.L.W.U32.HI R17, R12.reuse, 0x1e, R12.reuse ;  /* 0x0000001e0c117819 */ /* 0x140fe40000010e0c */
[C-C-:B------:R-:W-:Y:S01]  /*5700*/  SHF.L.W.U32.HI R24, R12.reuse, 0x13, R12.reuse ;  /* 0x000000130c187819 */ /* 0x140fe20000010e0c */
[C---:B------:R-:W-:Y:S01]  /*5710*/  IMAD.IADD R15, R12.reuse, 0x1, R11 ;  /* 0x000000010c0f7824 */ /* 0x040fe200078e020b */
[----:B------:R-:W-:-:S04]  /*5720*/  SHF.L.W.U32.HI R25, R12, 0xa, R12 ;  /* 0x0000000a0c197819 */ /* 0x000fc80000010e0c */
[C-C-:B------:R-:W-:Y:S02]  /*5730*/  SHF.L.W.U32.HI R26, R15.reuse, 0x1a, R15.reuse ;  /* 0x0000001a0f1a7819 */ /* 0x140fe40000010e0f */
[C-C-:B------:R-:W-:Y:S02]  /*5740*/  SHF.L.W.U32.HI R27, R15.reuse, 0x15, R15.reuse ;  /* 0x000000150f1b7819 */ /* 0x140fe40000010e0f */
[----:B------:R-:W-:Y:S02]  /*5750*/  SHF.L.W.U32.HI R28, R15, 0x7, R15 ;  /* 0x000000070f1c7819 */ /* 0x000fe40000010e0f */
[----:B------:R-:W-:Y:S02]  /*5760*/  LOP3.LUT R24, R25, R17, R24, 0x96, !PT ;  /* 0x0000001119187212 */ /* 0x000fe400078e9618 */
[----:B------:R-:W-:Y:S02]  /*5770*/  LOP3.LUT R17, R12, 0xd16e48e2, RZ, 0xc0, !PT ;  /* 0xd16e48e20c117812 */ /* 0x000fe400078ec0ff */
[----:B------:R-:W-:-:S02]  /*5780*/  LOP3.LUT R27, R28, R26, R27, 0x96, !PT ;  /* 0x0000001a1c1b7212 */ /* 0x000fc400078e961b */
[----:B------:R-:W-:Y:S02]  /*5790*/  LOP3.LUT R25, R21, R15, R14, 0xb8, !PT ;  /* 0x0000000f15197212 */ /* 0x000fe400078eb80e */
[----:B------:R-:W-:Y:S02]  /*57a0*/  IADD3 R23, PT, PT, R23, R24, R17 ;  /* 0x0000001817177210 */ /* 0x000fe40007ffe011 */
[----:B------:R-:W-:-:S03]  /*57b0*/  IADD3 R22, PT, PT, R22, R27, R25 ;  /* 0x0000001b16167210 */ /* 0x000fc60007ffe019 */
[----:B------:R-:W-:Y:S01]  /*57c0*/  VIADD R23, R23, 0x49857fb0 ;  /* 0x49857fb017177836 */ /* 0x000fe20000000000 */
[----:B------:R-:W-:-:S04]  /*57d0*/  IADD3 R22, PT, PT, R19, UR13, R22 ;  /* 0x0000000d13167c10 */ /* 0x000fc8000fffe016 */
[C-C-:B------:R-:W-:Y:S01]  /*57e0*/  SHF.L.W.U32.HI R6, R23.reuse, 0x1e, R23.reuse ;  /* 0x0000001e17067819 */ /* 0x140fe20000010e17 */
[C---:B------:R-:W-:Y:S01]  /*57f0*/  IMAD.IADD R17, R23.reuse, 0x1, R22 ;  /* 0x0000000117117824 */ /* 0x040fe200078e0216 */
[C-C-:B------:R-:W-:Y:S02]  /*5800*/  SHF.L.W.U32.HI R25, R23.reuse, 0x13, R23.reuse ;  /* 0x0000001317197819 */ /* 0x140fe40000010e17 */
[----:B------:R-:W-:Y:S02]  /*5810*/  SHF.L.W.U32.HI R24, R23, 0xa, R23 ;  /* 0x0000000a17187819 */ /* 0x000fe40000010e17 */
[C-C-:B------:R-:W-:Y:S02]  /*5820*/  SHF.L.W.U32.HI R26, R17.reuse, 0x1a, R17.reuse ;  /* 0x0000001a111a7819 */ /* 0x140fe40000010e11 */
[C-C-:B------:R-:W-:Y:S02]  /*5830*/  SHF.L.W.U32.HI R27, R17.reuse, 0x15, R17.reuse ;  /* 0x00000015111b7819 */ /* 0x140fe40000010e11 */
[----:B------:R-:W-:-:S02]  /*5840*/  SHF.L.W.U32.HI R28, R17, 0x7, R17 ;  /* 0x00000007111c7819 */ /* 0x000fc40000010e11 */
[----:B------:R-:W-:Y:S01]  /*5850*/  LOP3.LUT R25, R24, R6, R25, 0x96, !PT ;  /* 0x0000000618197212 */ /* 0x000fe200078e9619 */
[----:B------:R-:W-:Y:S01]  /*5860*/  IMAD.IADD R6, R7, 0x1, R13 ;  /* 0x0000000107067824 */ /* 0x000fe200078e020d */
[----:B------:R-:W-:Y:S02]  /*5870*/  LOP3.LUT R26, R28, R26, R27, 0x96, !PT ;  /* 0x0000001a1c1a7212 */ /* 0x000fe400078e961b */
[----:B------:R-:W-:Y:S02]  /*5880*/  LOP3.LUT R24, R12, 0x6a09e667, R23, 0xe8, !PT ;  /* 0x6a09e6670c187812 */ /* 0x000fe400078ee817 */
        /* <DEDUP_REMOVED lines=15> */
[----:B------:R-:W-:Y:S02]  /*5980*/  LOP3.LUT R25, R27, R25, R28, 0x96, !PT ;  /* 0x000000191b197212 */ /* 0x000fe400078e961c */
        /* <DEDUP_REMOVED lines=17> */
[----:B------:R-:W-:-:S03]  /*5aa0*/  IADD3 R11, PT, PT, R11, R14, R23 ;  /* 0x0000000e0b0b7210 */ /* 0x000fc60007ffe017 */
[----:B------:R-:W-:Y:S01]  /*5ab0*/  VIADD R25, R5, UR20 ;  /* 0x0000001405197c36 */ /* 0x000fe20008000000 */
[C-C-:B------:R-:W-:Y:S02]  /*5ac0*/  SHF.L.W.U32.HI R5, R11.reuse, 0x1e, R11.reuse ;  /* 0x0000001e0b057819 */ /* 0x140fe40000010e0b */
[C-C-:B------:R-:W-:Y:S02]  /*5ad0*/  SHF.L.W.U32.HI R14, R11.reuse, 0x13, R11.reuse ;  /* 0x000000130b0e7819 */ /* 0x140fe40000010e0b */
[--C-:B------:R-:W-:Y:S02]  /*5ae0*/  SHF.L.W.U32.HI R15, R11, 0xa, R11.reuse ;  /* 0x0000000a0b0f7819 */ /* 0x100fe40000010e0b */
[----:B------:R-:W-:Y:S02]  /*5af0*/  LOP3.LUT R25, R25, 0x80000000, RZ, 0x3c, !PT ;  /* 0x8000000019197812 */ /* 0x000fe400078e3cff */
        /* <DEDUP_REMOVED lines=33> */
[----:B------:R-:W-:Y:S02]  /*5d10*/  SHF.L.W.U32.HI R15, R7, 0xa, R7 ;  /* 0x0000000a070f7819 */ /* 0x000fe40000010e07 */
[----:B------:R-:W-:Y:S02]  /*5d20*/  SHF.L.W.U32.HI R9, R4, 0x19, R4 ;  /* 0x0000001904097819 */ /* 0x000fe40000010e04 */
[----:B------:R-:W-:Y:S01]  /*5d30*/  LOP3.LUT R24, R15, R11, R22, 0x96, !PT ;  /* 0x0000000b0f187212 */ /* 0x000fe200078e9616 */
        /* <DEDUP_REMOVED lines=9> */
[----:B------:R-:W-:Y:S02]  /*5dd0*/  IADD3 R25, PT, PT, R25, R24, R21 ;  /* 0x0000001819197210 */ /* 0x000fe40007ffe015 */
[C-C-:B------:R-:W-:Y:S02]  /*5de0*/  SHF.L.W.U32.HI R11, R20.reuse, 0x19, R20.reuse ;  /* 0x00000019140b7819 */ /* 0x140fe40000010e14 */
[--C-:B------:R-:W-:Y:S02]  /*5df0*/  SHF.L.W.U32.HI R22, R20, 0xe, R20.reuse ;  /* 0x0000000e14167819 */ /* 0x100fe40000010e14 */
[----:B------:R-:W-:Y:S02]  /*5e00*/  SHF.R.U32.HI R17, RZ, 0x3, R20 ;  /* 0x00000003ff117819 */ /* 0x000fe40000011614 */
[----:B------:R-:W-:-:S02]  /*5e10*/  LOP3.LUT R30, R5, R15, R14, 0xb8, !PT ;  /* 0x0000000f051e7212 */ /* 0x000fc400078eb80e */
[C-C-:B------:R-:W-:Y:S02]  /*5e20*/  SHF.L.W.U32.HI R27, R25.reuse, 0x1e, R25.reuse ;  /* 0x0000001e191b7819 */ /* 0x140fe40000010e19 */
[C-C-:B------:R-:W-:Y:S02]  /*5e30*/  SHF.L.W.U32.HI R28, R25.reuse, 0x13, R25.reuse ;  /* 0x00000013191c7819 */ /* 0x140fe40000010e19 */
[----:B------:R-:W-:Y:S02]  /*5e40*/  SHF.L.W.U32.HI R29, R25, 0xa, R25 ;  /* 0x0000000a191d7819 */ /* 0x000fe40000010e19 */
[----:B------:R-:W-:Y:S02]  /*5e50*/  LOP3.LUT R11, R17, R11, R22, 0x96, !PT ;  /* 0x0000000b110b7212 */ /* 0x000fe400078e9616 */
[----:B------:R-:W-:Y:S02]  /*5e60*/  IADD3 R22, PT, PT, R10, R33, R30 ;  /* 0x000000210a167210 */ /* 0x000fe40007ffe01e */
[----:B------:R-:W-:-:S02]  /*5e70*/  SHF.L.W.U32.HI R21, R13, 0x19, R13 ;  /* 0x000000190d157819 */ /* 0x000fc40000010e0d */
[--C-:B------:R-:W-:Y:S01]  /*5e80*/  SHF.L.W.U32.HI R24, R13, 0xe, R13.reuse ;  /* 0x0000000e0d187819 */ /* 0x100fe20000010e0d */
[----:B------:R-:W-:Y:S01]  /*5e90*/  VIADD R22, R22, UR23 ;  /* 0x0000001716167c36 */ /* 0x000fe20008000000 */
[----:B------:R-:W-:Y:S02]  /*5ea0*/  SHF.R.U32.HI R26, RZ, 0x3, R13 ;  /* 0x00000003ff1a7819 */ /* 0x000fe4000001160d */
[----:B------:R-:W-:Y:S02]  /*5eb0*/  LOP3.LUT R31, R29, R27, R28, 0x96, !PT ;  /* 0x0000001b1d1f7212 */ /* 0x000fe400078e961c */
[C-C-:B------:R-:W-:Y:S02]  /*5ec0*/  SHF.L.W.U32.HI R27, R32.reuse, 0x19, R32.reuse ;  /* 0x00000019201b7819 */ /* 0x140fe40000010e20 */
[C-C-:B------:R-:W-:Y:S02]  /*5ed0*/  SHF.L.W.U32.HI R10, R32.reuse, 0xe, R32.reuse ;  /* 0x0000000e200a7819 */ /* 0x140fe40000010e20 */
[----:B------:R-:W-:Y:S01]  /*5ee0*/  SHF.R.U32.HI R17, RZ, 0x3, R32 ;  /* 0x00000003ff117819 */ /* 0x000fe20000011620 */
[----:B------:R-:W-:Y:S01]  /*5ef0*/  IMAD.IADD R32, R32, 0x1, R11 ;  /* 0x0000000120207824 */ /* 0x000fe200078e020b */
[----:B------:R-:W-:-:S02]  /*5f00*/  LOP3.LUT R18, R7, R18, R25, 0xe8, !PT ;  /* 0x0000001207127212 */ /* 0x000fc400078ee819 */
[----:B------:R-:W-:Y:S02]  /*5f10*/  LOP3.LUT R21, R26, R21, R24, 0x96, !PT ;  /* 0x000000151a157212 */ /* 0x000fe400078e9618 */
[C-C-:B------:R-:W-:Y:S02]  /*5f20*/  SHF.L.W.U32.HI R24, R6.reuse, 0x19, R6.reuse ;  /* 0x0000001906187819 */ /* 0x140fe40000010e06 */
[--C-:B------:R-:W-:Y:S02]  /*5f30*/  SHF.L.W.U32.HI R29, R6, 0xe, R6.reuse ;  /* 0x0000000e061d7819 */ /* 0x100fe40000010e06 */
[----:B------:R-:W-:Y:S02]  /*5f40*/  SHF.R.U32.HI R26, RZ, 0x3, R6 ;  /* 0x00000003ff1a7819 */ /* 0x000fe40000011606 */
[----:B------:R-:W-:Y:S01]  /*5f50*/  LOP3.LUT R27, R17, R27, R10, 0x96, !PT ;  /* 0x0000001b111b7212 */ /* 0x000fe200078e960a */
[----:B------:R-:W-:Y:S01]  /*5f60*/  IMAD.IADD R10, R7, 0x1, R22 ;  /* 0x00000001070a7824 */ /* 0x000fe200078e0216 */
[----:B------:R-:W-:-:S02]  /*5f70*/  IADD3 R12, PT, PT, R12, R31, R18 ;  /* 0x0000001f0c0c7210 */ /* 0x000fc40007ffe012 */
[----:B------:R-:W-:Y:S01]  /*5f80*/  LOP3.LUT R18, R26, R24, R29, 0x96, !PT ;  /* 0x000000181a127212 */ /* 0x000fe200078e961d */
[----:B------:R-:W-:Y:S01]  /*5f90*/  IMAD.IADD R16, R16, 0x1, R27 ;  /* 0x0000000110107824 */ /* 0x000fe200078e021b */
[C-C-:B------:R-:W-:Y:S02]  /*5fa0*/  SHF.L.W.U32.HI R17, R12.reuse, 0x1e, R12.reuse ;  /* 0x0000001e0c117819 */ /* 0x140fe40000010e0c */
[C-C-:B------:R-:W-:Y:S02]  /*5fb0*/  SHF.L.W.U32.HI R24, R12.reuse, 0x13, R12.reuse ;  /* 0x000000130c187819 */ /* 0x140fe40000010e0c */
[----:B------:R-:W-:Y:S02]  /*5fc0*/  SHF.L.W.U32.HI R26, R12, 0xa, R12 ;  /* 0x0000000a0c1a7819 */ /* 0x000fe40000010e0c */
[C-C-:B------:R-:W-:Y:S02]  /*5fd0*/  SHF.L.W.U32.HI R29, R10.reuse, 0x1a, R10.reuse ;  /* 0x0000001a0a1d7819 */ /* 0x140fe40000010e0a */
[----:B------:R-:W-:-:S02]  /*5fe0*/  SHF.L.W.U32.HI R30, R10, 0x15, R10 ;  /* 0x000000150a1e7819 */ /* 0x000fc40000010e0a */
[----:B------:R-:W-:Y:S02]  /*5ff0*/  SHF.L.W.U32.HI R31, R10, 0x7, R10 ;  /* 0x000000070a1f7819 */ /* 0x000fe40000010e0a */
[----:B------:R-:W-:Y:S01]  /*6000*/  LOP3.LUT R28, R26, R17, R24, 0x96, !PT ;  /* 0x000000111a1c7212 */ /* 0x000fe200078e9618 */
[----:B------:R-:W-:Y:S01]  /*6010*/  VIADD R17, R32, 0xa00000 ;  /* 0x00a0000020117836 */ /* 0x000fe20000000000 */
[----:B------:R-:W-:Y:S02]  /*6020*/  LOP3.LUT R30, R31, R29, R30, 0x96, !PT ;  /* 0x0000001d1f1e7212 */ /* 0x000fe400078e961e */
[C-C-:B------:R-:W-:Y:S02]  /*6030*/  SHF.L.W.U32.HI R11, R19.reuse, 0x19, R19.reuse ;  /* 0x00000019130b7819 */ /* 0x140fe40000010e13 */
[--C-:B------:R-:W-:Y:S02]  /*6040*/  SHF.L.W.U32.HI R24, R19, 0xe, R19.reuse ;  /* 0x0000000e13187819 */ /* 0x100fe40000010e13 */
[----:B------:R-:W-:-:S02]  /*6050*/  SHF.R.U32.HI R26, RZ, 0x3, R19 ;  /* 0x00000003ff1a7819 */ /* 0x000fc40000011613 */
[----:B------:R-:W-:Y:S02]  /*6060*/  LOP3.LUT R31, R14, R10, R15, 0xb8, !PT ;  /* 0x0000000a0e1f7212 */ /* 0x000fe400078eb80f */
[----:B------:R-:W-:Y:S02]  /*6070*/  LOP3.LUT R29, R25, R7, R12, 0xe8, !PT ;  /* 0x00000007191d7212 */ /* 0x000fe400078ee80c */
[----:B------:R-:W-:Y:S02]  /*6080*/  LOP3.LUT R7, R26, R11, R24, 0x96, !PT ;  /* 0x0000000b1a077212 */ /* 0x000fe400078e9618 */
[----:B------:R-:W-:Y:S02]  /*6090*/  IADD3 R30, PT, PT, R5, R30, R31 ;  /* 0x0000001e051e7210 */ /* 0x000fe40007ffe01f */
[C-C-:B------:R-:W-:Y:S02]  /*60a0*/  SHF.L.W.U32.HI R26, R8.reuse, 0x19, R8.reuse ;  /* 0x00000019081a7819 */ /* 0x140fe40000010e08 */
[----:B------:R-:W-:-:S02]  /*60b0*/  SHF.L.W.U32.HI R11, R8, 0xe, R8 ;  /* 0x0000000e080b7819 */ /* 0x000fc40000010e08 */
[----:B------:R-:W-:Y:S02]  /*60c0*/  SHF.R.U32.HI R24, RZ, 0x3, R8 ;  /* 0x00000003ff187819 */ /* 0x000fe40000011608 */
[----:B------:R-:W-:Y:S02]  /*60d0*/  IADD3 R23, PT, PT, R23, R28, R29 ;  /* 0x0000001c17177210 */ /* 0x000fe40007ffe01d */
[C-C-:B------:R-:W-:Y:S02]  /*60e0*/  SHF.L.W.U32.HI R5, R17.reuse, 0xf, R17.reuse ;  /* 0x0000000f11057819 */ /* 0x140fe40000010e11 */
[--C-:B------:R-:W-:Y:S02]  /*60f0*/  SHF.L.W.U32.HI R28, R17, 0xd, R17.reuse ;  /* 0x0000000d111c7819 */ /* 0x100fe40000010e11 */
[----:B------:R-:W-:Y:S02]  /*6100*/  SHF.R.U32.HI R29, RZ, 0xa, R17 ;  /* 0x0000000aff1d7819 */ /* 0x000fe40000011611 */
[----:B------:R-:W-:Y:S01]  /*6110*/  LOP3.LUT R26, R24, R26, R11, 0x96, !PT ;  /* 0x0000001a181a7212 */ /* 0x000fe200078e960b */
[----:B------:R-:W-:Y:S01]  /*6120*/  VIADD R24, R30, UR24 ;  /* 0x000000181e187c36 */ /* 0x000fe20008000000 */
[----:B------:R-:W-:-:S02]  /*6130*/  LOP3.LUT R5, R29, R5, R28, 0x96, !PT ;  /* 0x000000051d057212 */ /* 0x000fc400078e961c */
[--C-:B------:R-:W-:Y:S01]  /*6140*/  SHF.L.W.U32.HI R28, R23, 0x1e, R23.reuse ;  /* 0x0000001e171c7819 */ /* 0x100fe20000010e17 */
[----:B------:R-:W-:Y:S01]  /*6150*/  IMAD.IADD R11, R25, 0x1, R24 ;  /* 0x00000001190b7824 */ /* 0x000fe200078e0218 */
[C-C-:B------:R-:W-:Y:S02]  /*6160*/  SHF.L.W.U32.HI R29, R23.reuse, 0x13, R23.reuse ;  /* 0x00000013171d7819 */ /* 0x140fe40000010e17 */
[----:B------:R-:W-:Y:S02]  /*6170*/  SHF.L.W.U32.HI R30, R23, 0xa, R23 ;  /* 0x0000000a171e7819 */ /* 0x000fe40000010e17 */
[C---:B------:R-:W-:Y:S02]  /*6180*/  SHF.L.W.U32.HI R31, R11.reuse, 0x15, R11 ;  /* 0x000000150b1f7819 */ /* 0x040fe40000010e0b */
[----:B------:R-:W-:Y:S02]  /*6190*/  LOP3.LUT R29, R30, R28, R29, 0x96, !PT ;  /* 0x0000001c1e1d7212 */ /* 0x000fe400078e961d */
[----:B------:R-:W-:-:S02]  /*61a0*/  SHF.L.W.U32.HI R28, R11, 0x1a, R11 ;  /* 0x0000001a0b1c7819 */ /* 0x000fc40000010e0b */
[----:B------:R-:W-:Y:S02]  /*61b0*/  SHF.L.W.U32.HI R30, R11, 0x7, R11 ;  /* 0x000000070b1e7819 */ /* 0x000fe40000010e0b */
        /* <DEDUP_REMOVED lines=8> */
[----:B------:R-:W-:Y:S02]  /*6240*/  SHF.R.U32.HI R14, RZ, 0xa, R16 ;  /* 0x0000000aff0e7819 */ /* 0x000fe40000011610 */
[----:B------:R-:W-:Y:S02]  /*6250*/  IADD3 R22, PT, PT, R22, R29, R25 ;  /* 0x0000001d16167210 */ /* 0x000fe40007ffe019 */
[----:B------:R-:W-:Y:S01]  /*6260*/  LOP3.LUT R27, R14, R27, R4, 0x96, !PT ;  /* 0x0000001b0e1b7212 */ /* 0x000fe200078e9604 */
[----:B------:R-:W-:Y:S01]  /*6270*/  IMAD.IADD R4, R12, 0x1, R31 ;  /* 0x000000010c047824 */ /* 0x000fe200078e021f */
[----:B------:R-:W-:-:S02]  /*6280*/  SHF.L.W.U32.HI R29, R22, 0x1e, R22 ;  /* 0x0000001e161d7819 */ /* 0x000fc40000010e16 */
[C-C-:B------:R-:W-:Y:S02]  /*6290*/  SHF.L.W.U32.HI R26, R22.reuse, 0x13, R22.reuse ;  /* 0x00000013161a7819 */ /* 0x140fe40000010e16 */
[----:B------:R-:W-:Y:S02]  /*62a0*/  SHF.L.W.U32.HI R25, R22, 0xa, R22 ;  /* 0x0000000a16197819 */ /* 0x000fe40000010e16 */
[C---:B------:R-:W-:Y:S02]  /*62b0*/  SHF.L.W.U32.HI R14, R16.reuse, 0xe, R16 ;  /* 0x0000000e100e7819 */ /* 0x040fe40000010e10 */
[----:B------:R-:W-:Y:S02]  /*62c0*/  LOP3.LUT R29, R25, R29, R26, 0x96, !PT ;  /* 0x0000001d191d7212 */ /* 0x000fe400078e961a */
[--C-:B------:R-:W-:Y:S02]  /*62d0*/  SHF.L.W.U32.HI R25, R16, 0x19, R16.reuse ;  /* 0x0000001910197819 */ /* 0x100fe40000010e10 */
[----:B------:R-:W-:-:S02]  /*62e0*/  SHF.R.U32.HI R26, RZ, 0x3, R16 ;  /* 0x00000003ff1a7819 */ /* 0x000fc40000011610 */
[C-C-:B------:R-:W-:Y:S02]  /*62f0*/  SHF.L.W.U32.HI R28, R4.reuse, 0x1a, R4.reuse ;  /* 0x0000001a041c7819 */ /* 0x140fe40000010e04 */
[C-C-:B------:R-:W-:Y:S02]  /*6300*/  SHF.L.W.U32.HI R33, R4.reuse, 0x15, R4.reuse ;  /* 0x0000001504217819 */ /* 0x140fe40000010e04 */
[----:B------:R-:W-:Y:S02]  /*6310*/  SHF.L.W.U32.HI R30, R4, 0x7, R4 ;  /* 0x00000007041e7819 */ /* 0x000fe40000010e04 */
[----:B------:R-:W-:Y:S02]  /*6320*/  LOP3.LUT R25, R26, R25, R14, 0x96, !PT ;  /* 0x000000191a197212 */ /* 0x000fe400078e960e */
[----:B------:R-:W-:Y:S02]  /*6330*/  LOP3.LUT R28, R30, R28, R33, 0x96, !PT ;  /* 0x0000001c1e1c7212 */ /* 0x000fe400078e9621 */
[----:B------:R-:W-:-:S02]  /*6340*/  SHF.L.W.U32.HI R14, R17, 0x19, R17 ;  /* 0x00000019110e7819 */ /* 0x000fc40000010e11 */
[--C-:B------:R-:W-:Y:S02]  /*6350*/  SHF.L.W.U32.HI R33, R17, 0xe, R17.reuse ;  /* 0x0000000e11217819 */ /* 0x100fe40000010e11 */
[----:B------:R-:W-:Y:S02]  /*6360*/  SHF.R.U32.HI R26, RZ, 0x3, R17 ;  /* 0x00000003ff1a7819 */ /* 0x000fe40000011611 */
[----:B------:R-:W-:Y:S02]  /*6370*/  LOP3.LUT R30, R10, R4, R11, 0xb8, !PT ;  /* 0x000000040a1e7212 */ /* 0x000fe400078eb80b */
[----:B------:R-:W-:Y:S02]  /*6380*/  LOP3.LUT R14, R26, R14, R33, 0x96, !PT ;  /* 0x0000000e1a0e7212 */ /* 0x000fe400078e9621 */
[----:B------:R-:W-:Y:S02]  /*6390*/  IADD3 R30, PT, PT, R15, R28, R30 ;  /* 0x0000001c0f1e7210 */ /* 0x000fe40007ffe01e */
[----:B------:R-:W-:-:S02]  /*63a0*/  SHF.L.W.U32.HI R15, R5, 0xf, R5 ;  /* 0x0000000f050f7819 */ /* 0x000fc40000010e05 */
[--C-:B------:R-:W-:Y:S02]  /*63b0*/  SHF.L.W.U32.HI R26, R5, 0xd, R5.reuse ;  /* 0x0000000d051a7819 */ /* 0x100fe40000010e05 */
[----:B------:R-:W-:Y:S02]  /*63c0*/  SHF.R.U32.HI R28, RZ, 0xa, R5 ;  /* 0x0000000aff1c7819 */ /* 0x000fe40000011605 */
[----:B------:R-:W-:Y:S02]  /*63d0*/  LOP3.LUT R12, R23, R12, R22, 0xe8, !PT ;  /* 0x0000000c170c7212 */ /* 0x000fe400078ee816 */
[----:B------:R-:W-:Y:S01]  /*63e0*/  LOP3.LUT R15, R28, R15, R26, 0x96, !PT ;  /* 0x0000000f1c0f7212 */ /* 0x000fe200078e961a */
[----:B------:R-:W-:Y:S01]  /*63f0*/  VIADD R26, R30, UR26 ;  /* 0x0000001a1e1a7c36 */ /* 0x000fe20008000000 */
[----:B------:R-:W-:Y:S02]  /*6400*/  IADD3 R20, PT, PT, R27, R9, R20 ;  /* 0x000000091b147210 */ /* 0x000fe40007ffe014 */
[----:B------:R-:W-:Y:S01]  /*6410*/  IADD3 R12, PT, PT, R24, R29, R12 ;  /* 0x0000001d180c7210 */ /* 0x000fe20007ffe00c */
[----:B------:R-:W-:Y:S01]  /*6420*/  IMAD.IADD R9, R23, 0x1, R26 ;  /* 0x0000000117097824 */ /* 0x000fe200078e021a */
[----:B------:R-:W-:-:S02]  /*6430*/  IADD3 R19, PT, PT, R15, R18, R19 ;  /* 0x000000120f137210 */ /* 0x000fc40007ffe013 */
        /* <DEDUP_REMOVED lines=8> */
[----:B------:R-:W-:Y:S01]  /*64c0*/  LOP3.LUT R27, R29, R27, R30, 0x96, !PT ;  /* 0x0000001b1d1b7212 */ /* 0x000fe200078e961e */
[----:B------:R-:W-:Y:S01]  /*64d0*/  IMAD.U32 R30, RZ, RZ, UR27 ;  /* 0x0000001bff1e7e24 */ /* 0x000fe2000f8e00ff */
[C-C-:B------:R-:W-:Y:S02]  /*64e0*/  SHF.L.W.U32.HI R15, R20.reuse, 0xf, R20.reuse ;  /* 0x0000000f140f7819 */ /* 0x140fe40000010e14 */
[--C-:B------:R-:W-:Y:S02]  /*64f0*/  SHF.L.W.U32.HI R18, R20, 0xd, R20.reuse ;  /* 0x0000000d14127819 */ /* 0x100fe40000010e14 */
[----:B------:R-:W-:-:S02]  /*6500*/  SHF.R.U32.HI R24, RZ, 0xa, R20 ;  /* 0x0000000aff187819 */ /* 0x000fc40000011614 */
[----:B------:R-:W-:Y:S02]  /*6510*/  LOP3.LUT R29, R11, R9, R4, 0xb8, !PT ;  /* 0x000000090b1d7212 */ /* 0x000fe400078eb804 */
[----:B------:R-:W-:Y:S02]  /*6520*/  IADD3 R31, PT, PT, R31, R28, R23 ;  /* 0x0000001c1f1f7210 */ /* 0x000fe40007ffe017 */
[----:B------:R-:W-:Y:S02]  /*6530*/  LOP3.LUT R15, R24, R15, R18, 0x96, !PT ;  /* 0x0000000f180f7212 */ /* 0x000fe400078e9612 */
[----:B------:R-:W-:Y:S02]  /*6540*/  IADD3 R29, PT, PT, R10, R27, R29 ;  /* 0x0000001b0a1d7210 */ /* 0x000fe40007ffe01d */
[C-C-:B------:R-:W-:Y:S02]  /*6550*/  SHF.L.W.U32.HI R10, R5.reuse, 0x19, R5.reuse ;  /* 0x00000019050a7819 */ /* 0x140fe40000010e05 */
[----:B------:R-:W-:-:S02]  /*6560*/  SHF.L.W.U32.HI R23, R5, 0xe, R5 ;  /* 0x0000000e05177819 */ /* 0x000fc40000010e05 */
[----:B------:R-:W-:Y:S02]  /*6570*/  SHF.R.U32.HI R18, RZ, 0x3, R5 ;  /* 0x00000003ff127819 */ /* 0x000fe40000011605 */
[C-C-:B------:R-:W-:Y:S02]  /*6580*/  SHF.L.W.U32.HI R24, R31.reuse, 0x1e, R31.reuse ;  /* 0x0000001e1f187819 */ /* 0x140fe40000010e1f */
[C-C-:B------:R-:W-:Y:S02]  /*6590*/  SHF.L.W.U32.HI R27, R31.reuse, 0x13, R31.reuse ;  /* 0x000000131f1b7819 */ /* 0x140fe40000010e1f */
[----:B------:R-:W-:Y:S02]  /*65a0*/  SHF.L.W.U32.HI R28, R31, 0xa, R31 ;  /* 0x0000000a1f1c7819 */ /* 0x000fe40000010e1f */
[----:B------:R-:W-:Y:S02]  /*65b0*/  IADD3 R7, PT, PT, R15, R7, R8 ;  /* 0x000000070f077210 */ /* 0x000fe40007ffe008 */
[----:B------:R-:W-:-:S02]  /*65c0*/  LOP3.LUT R10, R18, R10, R23, 0x96, !PT ;  /* 0x0000000a120a7212 */ /* 0x000fc400078e9617 */
[----:B------:R-:W-:Y:S02]  /*65d0*/  LOP3.LUT R33, R28, R24, R27, 0x96, !PT ;  /* 0x000000181c217212 */ /* 0x000fe400078e961b */
[----:B------:R-:W-:Y:S02]  /*65e0*/  IADD3 R23, PT, PT, R29, 0x100, R30 ;  /* 0x000001001d177810 */ /* 0x000fe40007ffe01e */
[C-C-:B------:R-:W-:Y:S02]  /*65f0*/  SHF.L.W.U32.HI R24, R19.reuse, 0xf, R19.reuse ;  /* 0x0000000f13187819 */ /* 0x140fe40000010e13 */
[--C-:B------:R-:W-:Y:S02]  /*6600*/  SHF.L.W.U32.HI R29, R19, 0xd, R19.reuse ;  /* 0x0000000d131d7819 */ /* 0x100fe40000010e13 */
[----:B------:R-:W-:Y:S02]  /*6610*/  SHF.R.U32.HI R18, RZ, 0xa, R19 ;  /* 0x0000000aff127819 */ /* 0x000fe40000011613 */
[----:B------:R-:W-:-:S02]  /*6620*/  SHF.L.W.U32.HI R27, R7, 0xf, R7 ;  /* 0x0000000f071b7819 */ /* 0x000fc40000010e07 */
[--C-:B------:R-:W-:Y:S02]  /*6630*/  SHF.L.W.U32.HI R8, R7, 0xd, R7.reuse ;  /* 0x0000000d07087819 */ /* 0x100fe40000010e07 */
[----:B------:R-:W-:Y:S02]  /*6640*/  SHF.R.U32.HI R15, RZ, 0xa, R7 ;  /* 0x0000000aff0f7819 */ /* 0x000fe40000011607 */
[----:B------:R-:W-:Y:S02]  /*6650*/  LOP3.LUT R28, R12, R22, R31, 0xe8, !PT ;  /* 0x000000160c1c7212 */ /* 0x000fe400078ee81f */
[----:B------:R-:W-:Y:S02]  /*6660*/  LOP3.LUT R24, R18, R24, R29, 0x96, !PT ;  /* 0x0000001812187212 */ /* 0x000fe400078e961d */
[----:B------:R-:W-:Y:S01]  /*6670*/  LOP3.LUT R27, R15, R27, R8, 0x96, !PT ;  /* 0x0000001b0f1b7212 */ /* 0x000fe200078e9608 */
[----:B------:R-:W-:Y:S01]  /*6680*/  IMAD.IADD R8, R22, 0x1, R23 ;  /* 0x0000000116087824 */ /* 0x000fe200078e0217 */
[----:B------:R-:W-:-:S02]  /*6690*/  IADD3 R18, PT, PT, R26, R33, R28 ;  /* 0x000000211a127210 */ /* 0x000fc40007ffe01c */
[----:B------:R-:W-:Y:S02]  /*66a0*/  IADD3 R24, PT, PT, R24, R13, R16 ;  /* 0x0000000d18187210 */ /* 0x000fe40007ffe010 */
[C-C-:B------:R-:W-:Y:S02]  /*66b0*/  SHF.L.W.U32.HI R15, R20.reuse, 0x19, R20.reuse ;  /* 0x00000019140f7819 */ /* 0x140fe40000010e14 */
[--C-:B------:R-:W-:Y:S02]  /*66c0*/  SHF.L.W.U32.HI R22, R20, 0xe, R20.reuse ;  /* 0x0000000e14167819 */ /* 0x100fe40000010e14 */
[----:B------:R-:W-:Y:S02]  /*66d0*/  SHF.R.U32.HI R26, RZ, 0x3, R20 ;  /* 0x00000003ff1a7819 */ /* 0x000fe40000011614 */
[----:B------:R-:W-:Y:S02]  /*66e0*/  IADD3 R13, PT, PT, R27, R21, R6 ;  /* 0x000000151b0d7210 */ /* 0x000fe40007ffe006 */
[----:B------:R-:W-:-:S02]  /*66f0*/  SHF.L.W.U32.HI R28, R8, 0x1a, R8 ;  /* 0x0000001a081c7819 */ /* 0x000fc40000010e08 */
[C-C-:B------:R-:W-:Y:S01]  /*6700*/  SHF.L.W.U32.HI R29, R8.reuse, 0x15, R8.reuse ;  /* 0x00000015081d7819 */ /* 0x140fe20000010e08 */
[----:B------:R-:W-:Y:S01]  /*6710*/  VIADD R13, R13, 0x100 ;  /* 0x000001000d0d7836 */ /* 0x000fe20000000000 */
[----:B------:R-:W-:Y:S02]  /*6720*/  SHF.L.W.U32.HI R30, R8, 0x7, R8 ;  /* 0x00000007081e7819 */ /* 0x000fe40000010e08 */
[----:B------:R-:W-:Y:S02]  /*6730*/  LOP3.LUT R15, R26, R15, R22, 0x96, !PT ;  /* 0x0000000f1a0f7212 */ /* 0x000fe400078e9616 */
[----:B------:R-:W-:Y:S01]  /*6740*/  LOP3.LUT R28, R30, R28, R29, 0x96, !PT ;  /* 0x0000001c1e1c7212 */ /* 0x000fe200078e961d */
[----:B------:R-:W-:Y:S01]  /*6750*/  VIADD R29, R24, 0x11002000 ;  /* 0x11002000181d7836 */ /* 0x000fe20000000000 */
[C-C-:B------:R-:W-:Y:S02]  /*6760*/  SHF.L.W.U32.HI R6, R18.reuse, 0x1e, R18.reuse ;  /* 0x0000001e12067819 */ /* 0x140fe40000010e12 */
[----:B------:R-:W-:-:S02]  /*6770*/  SHF.L.W.U32.HI R21, R18, 0x13, R18 ;  /* 0x0000001312157819 */ /* 0x000fc40000010e12 */
[----:B------:R-:W-:Y:S02]  /*6780*/  SHF.L.W.U32.HI R22, R18, 0xa, R18 ;  /* 0x0000000a12167819 */ /* 0x000fe40000010e12 */
[----:B------:R-:W-:Y:S02]  /*6790*/  LOP3.LUT R26, R4, R8, R9, 0xb8, !PT ;  /* 0x00000008041a7212 */ /* 0x000fe400078eb809 */
[----:B------:R-:W-:Y:S02]  /*67a0*/  LOP3.LUT R24, R22, R6, R21, 0x96, !PT ;  /* 0x0000000616187212 */ /* 0x000fe400078e9615 */
[----:B------:R-:W-:Y:S02]  /*67b0*/  IADD3 R33, PT, PT, R11, R28, R26 ;  /* 0x0000001c0b217210 */ /* 0x000fe40007ffe01a */
[C-C-:B------:R-:W-:Y:S02]  /*67c0*/  SHF.L.W.U32.HI R6, R13.reuse, 0xf, R13.reuse ;  /* 0x0000000f0d067819 */ /* 0x140fe40000010e0d */
[----:B------:R-:W-:-:S02]  /*67d0*/  SHF.L.W.U32.HI R11, R13, 0xd, R13 ;  /* 0x0000000d0d0b7819 */ /* 0x000fc40000010e0d */
[----:B------:R-:W-:Y:S02]  /*67e0*/  SHF.R.U32.HI R21, RZ, 0xa, R13 ;  /* 0x0000000aff157819 */ /* 0x000fe4000001160d */
[----:B------:R-:W-:Y:S02]  /*67f0*/  LOP3.LUT R28, R31, R12, R18, 0xe8, !PT ;  /* 0x0000000c1f1c7212 */ /* 0x000fe400078ee812 */
[----:B------:R-:W-:Y:S02]  /*6800*/  LOP3.LUT R11, R21, R6, R11, 0x96, !PT ;  /* 0x00000006150b7212 */ /* 0x000fe400078e960b */
[----:B------:R-:W-:Y:S02]  /*6810*/  IADD3 R21, PT, PT, R16, UR28, R33 ;  /* 0x0000001c10157c10 */ /* 0x000fe4000fffe021 */
[C-C-:B------:R-:W-:Y:S02]  /*6820*/  SHF.L.W.U32.HI R22, R29.reuse, 0xf, R29.reuse ;  /* 0x0000000f1d167819 */ /* 0x140fe40000010e1d */
[----:B------:R-:W-:Y:S01]  /*6830*/  SHF.L.W.U32.HI R27, R29, 0xd, R29 ;  /* 0x0000000d1d1b7819 */ /* 0x000fe20000010e1d */
[----:B------:R-:W-:Y:S01]  /*6840*/  IMAD.IADD R33, R12, 0x1, R21 ;  /* 0x000000010c217824 */ /* 0x000fe200078e0215 */
[----:B------:R-:W-:-:S02]  /*6850*/  SHF.R.U32.HI R26, RZ, 0xa, R29 ;  /* 0x0000000aff1a7819 */ /* 0x000fc4000001161d */
[----:B------:R-:W-:Y:S02]  /*6860*/  IADD3 R24, PT, PT, R23, R24, R28 ;  /* 0x0000001817187210 */ /* 0x000fe40007ffe01c */
[----:B------:R-:W-:Y:S02]  /*6870*/  LOP3.LUT R23, R26, R22, R27, 0x96, !PT ;  /* 0x000000161a177212 */ /* 0x000fe400078e961b */
[----:B------:R-:W-:Y:S02]  /*6880*/  IADD3 R32, PT, PT, R32, -0x7f600000, R11 ;  /* 0x80a0000020207810 */ /* 0x000fe40007ffe00b */
[C---:B------:R-:W-:Y:S01]  /*6890*/  SHF.L.W.U32.HI R26, R33.reuse, 0x1a, R33 ;  /* 0x0000001a211a7819 */ /* 0x040fe20000010e21 */
[----:B------:R-:W-:Y:S01]  /*68a0*/  IMAD.IADD R23, R20, 0x1, R23 ;  /* 0x0000000114177824 */ /* 0x000fe200078e0217 */
[C-C-:B------:R-:W-:Y:S02]  /*68b0*/  SHF.L.W.U32.HI R27, R33.reuse, 0x15, R33.reuse ;  /* 0x00000015211b7819 */ /* 0x140fe40000010e21 */
[----:B------:R-:W-:-:S02]  /*68c0*/  SHF.L.W.U32.HI R28, R33, 0x7, R33 ;  /* 0x00000007211c7819 */ /* 0x000fc40000010e21 */
[C-C-:B------:R-:W-:Y:S02]  /*68d0*/  SHF.L.W.U32.HI R6, R24.reuse, 0x1e, R24.reuse ;  /* 0x0000001e18067819 */ /* 0x140fe40000010e18 */
[C-C-:B------:R-:W-:Y:S02]  /*68e0*/  SHF.L.W.U32.HI R11, R24.reuse, 0x13, R24.reuse ;  /* 0x00000013180b7819 */ /* 0x140fe40000010e18 */
[--C-:B------:R-:W-:Y:S02]  /*68f0*/  SHF.L.W.U32.HI R12, R24, 0xa, R24.reuse ;  /* 0x0000000a180c7819 */ /* 0x100fe40000010e18 */
[----:B------:R-:W-:Y:S02]  /*6900*/  LOP3.LUT R27, R28, R26, R27, 0x96, !PT ;  /* 0x0000001a1c1b7212 */ /* 0x000fe400078e961b */
[----:B------:R-:W-:Y:S02]  /*6910*/  LOP3.LUT R22, R12, R6, R11, 0x96, !PT ;  /* 0x000000060c167212 */ /* 0x000fe400078e960b */
[----:B------:R-:W-:-:S02]  /*6920*/  LOP3.LUT R26, R18, R31, R24, 0xe8, !PT ;  /* 0x0000001f121a7212 */ /* 0x000fc400078ee818 */
[C-C-:B------:R-:W-:Y:S02]  /*6930*/  SHF.L.W.U32.HI R6, R23.reuse, 0xf, R23.reuse ;  /* 0x0000000f17067819 */ /* 0x140fe40000010e17 */
[--C-:B------:R-:W-:Y:S02]  /*6940*/  SHF.L.W.U32.HI R11, R23, 0xd, R23.reuse ;  /* 0x0000000d170b7819 */ /* 0x100fe40000010e17 */
[----:B------:R-:W-:Y:S02]  /*6950*/  SHF.R.U32.HI R12, RZ, 0xa, R23 ;  /* 0x0000000aff0c7819 */ /* 0x000fe40000011617 */
[----:B------:R-:W-:Y:S02]  /*6960*/  IADD3 R21, PT, PT, R21, R22, R26 ;  /* 0x0000001615157210 */ /* 0x000fe40007ffe01a */
[----:B------:R-:W-:Y:S02]  /*6970*/  LOP3.LUT R28, R9, R33, R8, 0xb8, !PT ;  /* 0x00000021091c7212 */ /* 0x000fe400078eb808 */
[----:B------:R-:W-:-:S02]  /*6980*/  LOP3.LUT R6, R12, R6, R11, 0x96, !PT ;  /* 0x000000060c067212 */ /* 0x000fc400078e960b */
[C-C-:B------:R-:W-:Y:S02]  /*6990*/  SHF.L.W.U32.HI R22, R21.reuse, 0x1e, R21.reuse ;  /* 0x0000001e15167819 */ /* 0x140fe40000010e15 */
[C-C-:B------:R-:W-:Y:S02]  /*69a0*/  SHF.L.W.U32.HI R35, R21.reuse, 0x13, R21.reuse ;  /* 0x0000001315237819 */ /* 0x140fe40000010e15 */
[----:B------:R-:W-:Y:S02]  /*69b0*/  SHF.L.W.U32.HI R26, R21, 0xa, R21 ;  /* 0x0000000a151a7819 */ /* 0x000fe40000010e15 */
[----:B------:R-:W-:Y:S01]  /*69c0*/  IADD3 R28, PT, PT, R4, R27, R28 ;  /* 0x0000001b041c7210 */ /* 0x000fe20007ffe01c */
[----:B------:R-:W-:Y:S01]  /*69d0*/  IMAD.IADD R27, R7, 0x1, R6 ;  /* 0x00000001071b7824 */ /* 0x000fe200078e0206 */
[----:B------:R-:W-:Y:S02]  /*69e0*/  LOP3.LUT R35, R26, R22, R35, 0x96, !PT ;  /* 0x000000161a237212 */ /* 0x000fe400078e9623 */
[----:B------:R-:W-:-:S02]  /*69f0*/  SHF.L.W.U32.HI R4, R32, 0xf, R32 ;  /* 0x0000000f20047819 */ /* 0x000fc40000010e20 */
[--C-:B------:R-:W-:Y:S02]  /*6a00*/  SHF.L.W.U32.HI R11, R32, 0xd, R32.reuse ;  /* 0x0000000d200b7819 */ /* 0x100fe40000010e20 */
[----:B------:R-:W-:Y:S02]  /*6a10*/  SHF.R.U32.HI R12, RZ, 0xa, R32 ;  /* 0x0000000aff0c7819 */ /* 0x000fe40000011620 */
[----:B------:R-:W-:Y:S02]  /*6a20*/  IADD3 R22, PT, PT, R17, UR29, R28 ;  /* 0x0000001d11167c10 */ /* 0x000fe4000fffe01c */
[----:B------:R-:W-:Y:S02]  /*6a30*/  LOP3.LUT R4, R12, R4, R11, 0x96, !PT ;  /* 0x000000040c047212 */ /* 0x000fe400078e960b */
[--C-:B------:R-:W-:Y:S01]  /*6a40*/  SHF.L.W.U32.HI R6, R27, 0xf, R27.reuse ;  /* 0x0000000f1b067819 */ /* 0x100fe20000010e1b */
[----:B------:R-:W-:Y:S01]  /*6a50*/  IMAD.IADD R28, R31, 0x1, R22 ;  /* 0x000000011f1c7824 */ /* 0x000fe200078e0216 */
[--C-:B------:R-:W-:Y:S01]  /*6a60*/  SHF.L.W.U32.HI R11, R27, 0xd, R27.reuse ;  /* 0x0000000d1b0b7819 */ /* 0x100fe20000010e1b */
[----:B------:R-:W-:Y:S01]  /*6a70*/  IMAD.IADD R4, R5, 0x1, R4 ;  /* 0x0000000105047824 */ /* 0x000fe200078e0204 */
[----:B------:R-:W-:-:S02]  /*6a80*/  SHF.R.U32.HI R12, RZ, 0xa, R27 ;  /* 0x0000000aff0c7819 */ /* 0x000fc4000001161b */
[----:B------:R-:W-:Y:S02]  /*6a90*/  LOP3.LUT R26, R24, R18, R21, 0xe8, !PT ;  /* 0x00000012181a7212 */ /* 0x000fe400078ee815 */
[----:B------:R-:W-:Y:S02]  /*6aa0*/  LOP3.LUT R6, R12, R6, R11, 0x96, !PT ;  /* 0x000000060c067212 */ /* 0x000fe400078e960b */
[----:B------:R-:W-:Y:S02]  /*6ab0*/  IADD3 R22, PT, PT, R22, R35, R26 ;  /* 0x0000002316167210 */ /* 0x000fe40007ffe01a */
[C-C-:B------:R-:W-:Y:S02]  /*6ac0*/  SHF.L.W.U32.HI R11, R28.reuse, 0x1a, R28.reuse ;  /* 0x0000001a1c0b7819 */ /* 0x140fe40000010e1c */
[C-C-:B------:R-:W-:Y:S02]  /*6ad0*/  SHF.L.W.U32.HI R12, R28.reuse, 0x15, R28.reuse ;  /* 0x000000151c0c7819 */ /* 0x140fe40000010e1c */
[----:B------:R-:W-:-:S02]  /*6ae0*/  SHF.L.W.U32.HI R26, R28, 0x7, R28 ;  /* 0x000000071c1a7819 */ /* 0x000fc40000010e1c */
[----:B------:R-:W-:Y:S02]  /*6af0*/  LOP3.LUT R30, R8, R28, R33, 0xb8, !PT ;  /* 0x0000001c081e7212 */ /* 0x000fe400078eb821 */
[----:B------:R-:W-:Y:S02]  /*6b00*/  LOP3.LUT R26, R26, R11, R12, 0x96, !PT ;  /* 0x0000000b1a1a7212 */ /* 0x000fe400078e960c */
[C-C-:B------:R-:W-:Y:S02]  /*6b10*/  SHF.L.W.U32.HI R34, R4.reuse, 0xf, R4.reuse ;  /* 0x0000000f04227819 */ /* 0x140fe40000010e04 */
[--C-:B------:R-:W-:Y:S02]  /*6b20*/  SHF.L.W.U32.HI R11, R4, 0xd, R4.reuse ;  /* 0x0000000d040b7819 */ /* 0x100fe40000010e04 */
[----:B------:R-:W-:Y:S02]  /*6b30*/  SHF.R.U32.HI R12, RZ, 0xa, R4 ;  /* 0x0000000aff0c7819 */ /* 0x000fe40000011604 */
[----:B------:R-:W-:-:S02]  /*6b40*/  IADD3 R9, PT, PT, R9, R26, R30 ;  /* 0x0000001a09097210 */ /* 0x000fc40007ffe01e */
[----:B------:R-:W-:Y:S02]  /*6b50*/  LOP3.LUT R34, R12, R34, R11, 0x96, !PT ;  /* 0x000000220c227212 */ /* 0x000fe400078e960b */
[C-C-:B------:R-:W-:Y:S02]  /*6b60*/  SHF.L.W.U32.HI R12, R22.reuse, 0x1e, R22.reuse ;  /* 0x0000001e160c7819 */ /* 0x140fe40000010e16 */
[C---:B------:R-:W-:Y:S01]  /*6b70*/  SHF.L.W.U32.HI R31, R22.reuse, 0x13, R22 ;  /* 0x00000013161f7819 */ /* 0x040fe20000010e16 */
[----:B------:R-:W-:Y:S01]  /*6b80*/  IMAD.IADD R34, R19, 0x1, R34 ;  /* 0x0000000113227824 */ /* 0x000fe200078e0222 */
[----:B------:R-:W-:Y:S02]  /*6b90*/  SHF.L.W.U32.HI R26, R22, 0xa, R22 ;  /* 0x0000000a161a7819 */ /* 0x000fe40000010e16 */
[----:B------:R-:W-:Y:S02]  /*6ba0*/  IADD3 R11, PT, PT, R20, UR30, R9 ;  /* 0x0000001e140b7c10 */ /* 0x000fe4000fffe009 */
[----:B------:R-:W-:-:S02]  /*6bb0*/  LOP3.LUT R12, R26, R12, R31, 0x96, !PT ;  /* 0x0000000c1a0c7212 */ /* 0x000fc400078e961f */
[----:B------:R-:W-:Y:S01]  /*6bc0*/  LOP3.LUT R26, R21, R24, R22, 0xe8, !PT ;  /* 0x00000018151a7212 */ /* 0x000fe200078ee816 */
[----:B------:R-:W-:Y:S01]  /*6bd0*/  IMAD.IADD R9, R18, 0x1, R11 ;  /* 0x0000000112097824 */ /* 0x000fe200078e020b */
[----:B------:R-:W-:Y:S02]  /*6be0*/  IADD3 R14, PT, PT, R23, R14, R16 ;  /* 0x0000000e170e7210 */ /* 0x000fe40007ffe010 */
[----:B------:R-:W-:Y:S02]  /*6bf0*/  IADD3 R11, PT, PT, R11, R12, R26 ;  /* 0x0000000c0b0b7210 */ /* 0x000fe40007ffe01a */
[C-C-:B------:R-:W-:Y:S02]  /*6c00*/  SHF.L.W.U32.HI R12, R9.reuse, 0x1a, R9.reuse ;  /* 0x0000001a090c7819 */ /* 0x140fe40000010e09 */
[C-C-:B------:R-:W-:Y:S02]  /*6c10*/  SHF.L.W.U32.HI R31, R9.reuse, 0x15, R9.reuse ;  /* 0x00000015091f7819 */ /* 0x140fe40000010e09 */
[----:B------:R-:W-:-:S02]  /*6c20*/  SHF.L.W.U32.HI R18, R9, 0x7, R9 ;  /* 0x0000000709127819 */ /* 0x000fc40000010e09 */
[----:B------:R-:W-:Y:S02]  /*6c30*/  SHF.R.U32.HI R26, RZ, 0x3, R7 ;  /* 0x00000003ff1a7819 */ /* 0x000fe40000011607 */
[----:B------:R-:W-:Y:S01]  /*6c40*/  LOP3.LUT R31, R18, R12, R31, 0x96, !PT ;  /* 0x0000000c121f7212 */ /* 0x000fe200078e961f */
[----:B------:R-:W-:Y:S01]  /*6c50*/  IMAD.IADD R18, R13, 0x1, R6 ;  /* 0x000000010d127824 */ /* 0x000fe200078e0206 */
[----:B------:R-:W-:Y:S02]  /*6c60*/  LOP3.LUT R12, R33, R9, R28, 0xb8, !PT ;  /* 0x00000009210c7212 */ /* 0x000fe400078eb81c */
[----:B------:R-:W-:Y:S02]  /*6c70*/  SHF.L.W.U32.HI R30, R11, 0xa, R11 ;  /* 0x0000000a0b1e7819 */ /* 0x000fe40000010e0b */
[----:B------:R-:W-:Y:S02]  /*6c80*/  IADD3 R8, PT, PT, R8, R31, R12 ;  /* 0x0000001f08087210 */ /* 0x000fe40007ffe00c */
[----:B------:R-:W-:-:S02]  /*6c90*/  SHF.L.W.U32.HI R12, R18, 0xf, R18 ;  /* 0x0000000f120c7819 */ /* 0x000fc40000010e12 */
[--C-:B------:R-:W-:Y:S02]  /*6ca0*/  SHF.L.W.U32.HI R31, R18, 0xd, R18.reuse ;  /* 0x0000000d121f7819 */ /* 0x100fe40000010e12 */
[----:B------:R-:W-:Y:S02]  /*6cb0*/  SHF.R.U32.HI R6, RZ, 0xa, R18 ;  /* 0x0000000aff067819 */ /* 0x000fe40000011612 */
[----:B------:R-:W-:Y:S02]  /*6cc0*/  IADD3 R20, PT, PT, R27, R10, R20 ;  /* 0x0000000a1b147210 */ /* 0x000fe40007ffe014 */
[----:B------:R-:W-:Y:S02]  /*6cd0*/  LOP3.LUT R12, R6, R12, R31, 0x96, !PT ;  /* 0x0000000c060c7212 */ /* 0x000fe400078e961f */
[C-C-:B------:R-:W-:Y:S02]  /*6ce0*/  SHF.L.W.U32.HI R6, R7.reuse, 0x19, R7.reuse ;  /* 0x0000001907067819 */ /* 0x140fe40000010e07 */
[----:B------:R-:W-:-:S02]  /*6cf0*/  SHF.L.W.U32.HI R31, R7, 0xe, R7 ;  /* 0x0000000e071f7819 */ /* 0x000fc40000010e07 */
[----:B------:R-:W-:Y:S02]  /*6d00*/  SHF.L.W.U32.HI R10, R13, 0x19, R13 ;  /* 0x000000190d0a7819 */ /* 0x000fe40000010e0d */
[----:B------:R-:W-:Y:S02]  /*6d10*/  LOP3.LUT R6, R26, R6, R31, 0x96, !PT ;  /* 0x000000061a067212 */ /* 0x000fe400078e961f */
[C-C-:B------:R-:W-:Y:S02]  /*6d20*/  SHF.L.W.U32.HI R26, R11.reuse, 0x1e, R11.reuse ;  /* 0x0000001e0b1a7819 */ /* 0x140fe40000010e0b */
[----:B------:R-:W-:Y:S02]  /*6d30*/  SHF.L.W.U32.HI R31, R11, 0x13, R11 ;  /* 0x000000130b1f7819 */ /* 0x000fe40000010e0b */
[----:B------:R-:W-:Y:S02]  /*6d40*/  IADD3 R17, PT, PT, R4, R15, R17 ;  /* 0x0000000f04117210 */ /* 0x000fe40007ffe011 */
[----:B------:R-:W-:-:S02]  /*6d50*/  LOP3.LUT R26, R30, R26, R31, 0x96, !PT ;  /* 0x0000001a1e1a7212 */ /* 0x000fc400078e961f */
[----:B------:R-:W-:Y:S02]  /*6d60*/  IADD3 R31, PT, PT, R5, UR31, R8 ;  /* 0x0000001f051f7c10 */ /* 0x000fe4000fffe008 */
[----:B------:R-:W-:Y:S02]  /*6d70*/  LOP3.LUT R8, R22, R21, R11, 0xe8, !PT ;  /* 0x0000001516087212 */ /* 0x000fe400078ee80b */
[----:B------:R-:W-:Y:S01]  /*6d80*/  SHF.L.W.U32.HI R36, R29, 0xe, R29 ;  /* 0x0000000e1d247819 */ /* 0x000fe20000010e1d */
[----:B------:R-:W-:Y:S01]  /*6d90*/  IMAD.IADD R24, R24, 0x1, R31 ;  /* 0x0000000118187824 */ /* 0x000fe200078e021f */
[----:B------:R-:W-:Y:S02]  /*6da0*/  IADD3 R26, PT, PT, R31, R26, R8 ;  /* 0x0000001a1f1a7210 */ /* 0x000fe40007ffe008 */
[----:B------:R-:W-:Y:S02]  /*6db0*/  IADD3 R12, PT, PT, R12, R25, R32 ;  /* 0x000000190c0c7210 */ /* 0x000fe40007ffe020 */
[----:B------:R-:W-:-:S02]  /*6dc0*/  SHF.L.W.U32.HI R8, R24, 0x1a, R24 ;  /* 0x0000001a18087819 */ /* 0x000fc40000010e18 */
[--C-:B------:R-:W-:Y:S01]  /*6dd0*/  SHF.L.W.U32.HI R31, R24, 0x15, R24.reuse ;  /* 0x00000015181f7819 */ /* 0x100fe20000010e18 */
[----:B------:R-:W-:Y:S01]  /*6de0*/  VIADD R12, R12, 0x100 ;  /* 0x000001000c0c7836 */ /* 0x000fe20000000000 */
[----:B------:R-:W-:Y:S02]  /*6df0*/  SHF.L.W.U32.HI R30, R24, 0x7, R24 ;  /* 0x00000007181e7819 */ /* 0x000fe40000010e18 */
[----:B------:R-:W-:Y:S02]  /*6e00*/  SHF.L.W.U32.HI R16, R26, 0x1e, R26 ;  /* 0x0000001e1a107819 */ /* 0x000fe40000010e1a */
[----:B------:R-:W-:Y:S02]  /*6e10*/  LOP3.LUT R30, R30, R8, R31, 0x96, !PT ;  /* 0x000000081e1e7212 */ /* 0x000fe400078e961f */
[----:B------:R-:W-:Y:S02]  /*6e20*/  LOP3.LUT R8, R28, R24, R9, 0xb8, !PT ;  /* 0x000000181c087212 */ /* 0x000fe400078eb809 */
[----:B------:R-:W-:-:S02]  /*6e30*/  SHF.L.W.U32.HI R31, R19, 0xe, R19 ;  /* 0x0000000e131f7819 */ /* 0x000fc40000010e13 */
[----:B------:R-:W-:Y:S02]  /*6e40*/  IADD3 R30, PT, PT, R33, R30, R8 ;  /* 0x0000001e211e7210 */ /* 0x000fe40007ffe008 */
[--C-:B------:R-:W-:Y:S02]  /*6e50*/  SHF.L.W.U32.HI R8, R19, 0x19, R19.reuse ;  /* 0x0000001913087819 */ /* 0x100fe40000010e13 */
[----:B------:R-:W-:Y:S02]  /*6e60*/  SHF.R.U32.HI R33, RZ, 0x3, R19 ;  /* 0x00000003ff217819 */ /* 0x000fe40000011613 */
[----:B------:R-:W-:Y:S02]  /*6e70*/  IADD3 R30, PT, PT, R7, UR32, R30 ;  /* 0x00000020071e7c10 */ /* 0x000fe4000fffe01e */
[----:B------:R-:W-:Y:S02]  /*6e80*/  LOP3.LUT R8, R33, R8, R31, 0x96, !PT ;  /* 0x0000000821087212 */ /* 0x000fe400078e961f */
[C---:B------:R-:W-:Y:S01]  /*6e90*/  SHF.L.W.U32.HI R31, R26.reuse, 0x13, R26 ;  /* 0x000000131a1f7819 */ /* 0x040fe20000010e1a */
[----:B------:R-:W-:Y:S01]  /*6ea0*/  IMAD.IADD R21, R21, 0x1, R30 ;  /* 0x0000000115157824 */ /* 0x000fe200078e021e */
[----:B------:R-:W-:-:S02]  /*6eb0*/  SHF.L.W.U32.HI R33, R26, 0xa, R26 ;  /* 0x0000000a1a217819 */ /* 0x000fc40000010e1a */
[----:B------:R-:W-:Y:S02]  /*6ec0*/  IADD3 R8, PT, PT, R18, R8, R7 ;  /* 0x0000000812087210 */ /* 0x000fe40007ffe007 */
[----:B------:R-:W-:Y:S02]  /*6ed0*/  LOP3.LUT R31, R33, R16, R31, 0x96, !PT ;  /* 0x00000010211f7212 */ /* 0x000fe400078e961f */
[----:B------:R-:W-:Y:S02]  /*6ee0*/  LOP3.LUT R16, R11, R22, R26, 0xe8, !PT ;  /* 0x000000160b107212 */ /* 0x000fe400078ee81a */
[C-C-:B------:R-:W-:Y:S02]  /*6ef0*/  SHF.L.W.U32.HI R33, R21.reuse, 0x15, R21.reuse ;  /* 0x0000001515217819 */ /* 0x140fe40000010e15 */
[----:B------:R-:W-:Y:S02]  /*6f00*/  IADD3 R31, PT, PT, R30, R31, R16 ;  /* 0x0000001f1e1f7210 */ /* 0x000fe40007ffe010 */
[----:B------:R-:W-:-:S02]  /*6f10*/  SHF.L.W.U32.HI R16, R21, 0x1a, R21 ;  /* 0x0000001a15107819 */ /* 0x000fc40000010e15 */
[----:B------:R-:W-:Y:S02]  /*6f20*/  SHF.L.W.U32.HI R30, R21, 0x7, R21 ;  /* 0x00000007151e7819 */ /* 0x000fe40000010e15 */
[----:B------:R-:W-:Y:S02]  /*6f30*/  SHF.L.W.U32.HI R15, R31, 0x1e, R31 ;  /* 0x0000001e1f0f7819 */ /* 0x000fe40000010e1f */
[----:B------:R-:W-:Y:S02]  /*6f40*/  LOP3.LUT R33, R30, R16, R33, 0x96, !PT ;  /* 0x000000101e217212 */ /* 0x000fe400078e9621 */
[----:B------:R-:W-:Y:S02]  /*6f50*/  LOP3.LUT R16, R9, R21, R24, 0xb8, !PT ;  /* 0x0000001509107212 */ /* 0x000fe400078eb818 */
[----:B------:R-:W-:Y:S02]  /*6f60*/  SHF.R.U32.HI R30, RZ, 0xa, R34 ;  /* 0x0000000aff1e7819 */ /* 0x000fe40000011622 */
[----:B------:R-:W-:-:S02]  /*6f70*/  IADD3 R16, PT, PT, R28, R33, R16 ;  /* 0x000000211c107210 */ /* 0x000fc40007ffe010 */
[C-C-:B------:R-:W-:Y:S02]  /*6f80*/  SHF.L.W.U32.HI R28, R34.reuse, 0xf, R34.reuse ;  /* 0x0000000f221c7819 */ /* 0x140fe40000010e22 */
[----:B------:R-:W-:Y:S02]  /*6f90*/  SHF.L.W.U32.HI R33, R34, 0xd, R34 ;  /* 0x0000000d22217819 */ /* 0x000fe40000010e22 */
[----:B------:R-:W-:Y:S02]  /*6fa0*/  SHF.L.W.U32.HI R25, R32, 0xe, R32 ;  /* 0x0000000e20197819 */ /* 0x000fe40000010e20 */
[----:B------:R-:W-:Y:S02]  /*6fb0*/  LOP3.LUT R28, R30, R28, R33, 0x96, !PT ;  /* 0x0000001c1e1c7212 */ /* 0x000fe400078e9621 */
[--C-:B------:R-:W-:Y:S02]  /*6fc0*/  SHF.L.W.U32.HI R33, R13, 0xe, R13.reuse ;  /* 0x0000000e0d217819 */ /* 0x100fe40000010e0d */
[----:B------:R-:W-:-:S02]  /*6fd0*/  SHF.R.U32.HI R30, RZ, 0x3, R13 ;  /* 0x00000003ff1e7819 */ /* 0x000fc4000001160d */
[----:B------:R-:W-:Y:S02]  /*6fe0*/  IADD3 R5, PT, PT, R34, R6, R5 ;  /* 0x0000000622057210 */ /* 0x000fe40007ffe005 */
[----:B------:R-:W-:Y:S02]  /*6ff0*/  LOP3.LUT R10, R30, R10, R33, 0x96, !PT ;  /* 0x0000000a1e0a7212 */ /* 0x000fe400078e9621 */
[C-C-:B------:R-:W-:Y:S02]  /*7000*/  SHF.L.W.U32.HI R30, R31.reuse, 0x13, R31.reuse ;  /* 0x000000131f1e7819 */ /* 0x140fe40000010e1f */
[----:B------:R-:W-:-:S04]  /*7010*/  SHF.L.W.U32.HI R33, R31, 0xa, R31 ;  /* 0x0000000a1f217819 */ /* 0x000fc80000010e1f */
[----:B------:R-:W-:Y:S02]  /*7020*/  LOP3.LUT R30, R33, R15, R30, 0x96, !PT ;  /* 0x0000000f211e7212 */ /* 0x000fe400078e961e */
[----:B------:R-:W-:-:S05]  /*7030*/  IADD3 R15, PT, PT, R19, UR33, R16 ;  /* 0x00000021130f7c10 */ /* 0x000fca000fffe010 */
        /* <DEDUP_REMOVED lines=20> */
[C---:B------:R-:W-:Y:S02]  /*7180*/  SHF.L.W.U32.HI R33, R11.reuse, 0x7, R11 ;  /* 0x000000070b217819 */ /* 0x040fe40000010e0b */
[----:B------:R-:W-:Y:S02]  /*7190*/  IADD3 R9, PT, PT, R30, R9, R7 ;  /* 0x000000091e097210 */ /* 0x000fe40007ffe007 */
[----:B------:R-:W-:-:S02]  /*71a0*/  SHF.L.W.U32.HI R7, R11, 0x1a, R11 ;  /* 0x0000001a0b077819 */ /* 0x000fc40000010e0b */
[----:B------:R-:W-:Y:S02]  /*71b0*/  SHF.L.W.U32.HI R30, R11, 0x15, R11 ;  /* 0x000000150b1e7819 */ /* 0x000fe40000010e0b */
[----:B------:R-:W-:Y:S02]  /*71c0*/  LOP3.LUT R36, R21, R11, R16, 0xb8, !PT ;  /* 0x0000000b15247212 */ /* 0x000fe400078eb810 */
[----:B------:R-:W-:Y:S02]  /*71d0*/  LOP3.LUT R7, R33, R7, R30, 0x96, !PT ;  /* 0x0000000721077212 */ /* 0x000fe400078e961e */
[----:B------:R-:W-:Y:S02]  /*71e0*/  SHF.L.W.U32.HI R6, R9, 0x1e, R9 ;  /* 0x0000001e09067819 */ /* 0x000fe40000010e09 */
[----:B------:R-:W-:Y:S02]  /*71f0*/  IADD3 R36, PT, PT, R24, R7, R36 ;  /* 0x0000000718247210 */ /* 0x000fe40007ffe024 */
[----:B------:R-:W-:-:S02]  /*7200*/  IADD3 R24, PT, PT, R29, 0x400022, R28 ;  /* 0x004000221d187810 */ /* 0x000fc40007ffe01c */
[----:B------:R-:W-:Y:S02]  /*7210*/  SHF.R.U32.HI R15, RZ, 0x3, R23 ;  /* 0x00000003ff0f7819 */ /* 0x000fe40000011617 */
[C-C-:B------:R-:W-:Y:S02]  /*7220*/  SHF.L.W.U32.HI R7, R24.reuse, 0xf, R24.reuse ;  /* 0x0000000f18077819 */ /* 0x140fe40000010e18 */
[C-C-:B------:R-:W-:Y:S02]  /*7230*/  SHF.L.W.U32.HI R28, R24.reuse, 0xd, R24.reuse ;  /* 0x0000000d181c7819 */ /* 0x140fe40000010e18 */
[----:B------:R-:W-:Y:S02]  /*7240*/  SHF.R.U32.HI R30, RZ, 0xa, R24 ;  /* 0x0000000aff1e7819 */ /* 0x000fe40000011618 */
[----:B------:R-:W-:Y:S02]  /*7250*/  IADD3 R19, PT, PT, R24, R10, R19 ;  /* 0x0000000a18137210 */ /* 0x000fe40007ffe013 */
[----:B------:R-:W-:-:S02]  /*7260*/  LOP3.LUT R7, R30, R7, R28, 0x96, !PT ;  /* 0x000000071e077212 */ /* 0x000fc400078e961c */
[--C-:B------:R-:W-:Y:S02]  /*7270*/  SHF.L.W.U32.HI R30, R32, 0x19, R32.reuse ;  /* 0x00000019201e7819 */ /* 0x100fe40000010e20 */
[----:B------:R-:W-:Y:S01]  /*7280*/  SHF.R.U32.HI R28, RZ, 0x3, R32 ;  /* 0x00000003ff1c7819 */ /* 0x000fe20000011620 */
[----:B------:R-:W-:Y:S01]  /*7290*/  IMAD.IADD R14, R7, 0x1, R14 ;  /* 0x00000001070e7824 */ /* 0x000fe200078e020e */
[----:B------:R-:W-:Y:S02]  /*72a0*/  SHF.R.U32.HI R10, RZ, 0x3, R4 ;  /* 0x00000003ff0a7819 */ /* 0x000fe40000011604 */
[----:B------:R-:W-:Y:S02]  /*72b0*/  LOP3.LUT R30, R28, R30, R25, 0x96, !PT ;  /* 0x0000001e1c1e7212 */ /* 0x000fe400078e9619 */
[C-C-:B------:R-:W-:Y:S02]  /*72c0*/  SHF.L.W.U32.HI R25, R9.reuse, 0x13, R9.reuse ;  /* 0x0000001309197819 */ /* 0x140fe40000010e09 */
[----:B------:R-:W-:-:S02]  /*72d0*/  SHF.L.W.U32.HI R28, R9, 0xa, R9 ;  /* 0x0000000a091c7819 */ /* 0x000fc40000010e09 */
[----:B------:R-:W-:Y:S02]  /*72e0*/  IADD3 R30, PT, PT, R14, R30, R29 ;  /* 0x0000001e0e1e7210 */ /* 0x000fe40007ffe01d */
[----:B------:R-:W-:Y:S02]  /*72f0*/  LOP3.LUT R28, R28, R6, R25, 0x96, !PT ;  /* 0x000000061c1c7212 */ /* 0x000fe400078e9619 */
[----:B------:R-:W-:Y:S02]  /*7300*/  IADD3 R25, PT, PT, R29, UR35, R36 ;  /* 0x000000231d197c10 */ /* 0x000fe4000fffe024 */
[----:B------:R-:W-:Y:S02]  /*7310*/  LOP3.LUT R6, R22, R31, R9, 0xe8, !PT ;  /* 0x0000001f16067212 */ /* 0x000fe400078ee809 */
[----:B------:R-:W-:Y:S01]  /*7320*/  SHF.L.W.U32.HI R36, R23, 0xe, R23 ;  /* 0x0000000e17247819 */ /* 0x000fe20000010e17 */
[----:B------:R-:W-:Y:S01]  /*7330*/  IMAD.IADD R26, R26, 0x1, R25 ;  /* 0x000000011a1a7824 */ /* 0x000fe200078e0219 */
[----:B------:R-:W-:-:S02]  /*7340*/  IADD3 R28, PT, PT, R25, R28, R6 ;  /* 0x0000001c191c7210 */ /* 0x000fc40007ffe006 */
[----:B------:R-:W-:Y:S02]  /*7350*/  SHF.L.W.U32.HI R29, R34, 0x19, R34 ;  /* 0x00000019221d7819 */ /* 0x000fe40000010e22 */
        /* <DEDUP_REMOVED lines=9> */
[----:B------:R-:W-:-:S04]  /*73f0*/  SHF.L.W.U32.HI R21, R12, 0xd, R12 ;  /* 0x0000000d0c157819 */ /* 0x000fc80000010e0c */
[----:B------:R-:W-:Y:S02]  /*7400*/  LOP3.LUT R6, R33, R6, R21, 0x96, !PT ;  /* 0x0000000621067212 */ /* 0x000fe400078e9615 */
[----:B------:R-:W-:-:S03]  /*7410*/  SHF.L.W.U32.HI R21, R23, 0x19, R23 ;  /* 0x0000001917157819 */ /* 0x000fc60000010e17 */
[----:B------:R-:W-:Y:S01]  /*7420*/  IMAD.IADD R17, R6, 0x1, R17 ;  /* 0x0000000106117824 */ /* 0x000fe200078e0211 */
[----:B------:R-:W-:Y:S02]  /*7430*/  LOP3.LUT R21, R15, R21, R36, 0x96, !PT ;  /* 0x000000150f157212 */ /* 0x000fe400078e9624 */
[C-C-:B------:R-:W-:Y:S02]  /*7440*/  SHF.L.W.U32.HI R36, R28.reuse, 0x13, R28.reuse ;  /* 0x000000131c247819 */ /* 0x140fe40000010e1c */
[----:B------:R-:W-:Y:S02]  /*7450*/  SHF.L.W.U32.HI R15, R28, 0xa, R28 ;  /* 0x0000000a1c0f7819 */ /* 0x000fe40000010e1c */
[----:B------:R-:W-:Y:S02]  /*7460*/  IADD3 R21, PT, PT, R17, R21, R32 ;  /* 0x0000001511157210 */ /* 0x000fe40007ffe020 */
[----:B------:R-:W-:Y:S02]  /*7470*/  LOP3.LUT R7, R15, R7, R36, 0x96, !PT ;  /* 0x000000070f077212 */ /* 0x000fe400078e9624 */
[----:B------:R-:W-:-:S02]  /*7480*/  IADD3 R36, PT, PT, R32, UR36, R25 ;  /* 0x0000002420247c10 */ /* 0x000fc4000fffe019 */
[----:B------:R-:W-:Y:S02]  /*7490*/  LOP3.LUT R25, R9, R22, R28, 0xe8, !PT ;  /* 0x0000001609197212 */ /* 0x000fe400078ee81c */
[----:B------:R-:W-:Y:S01]  /*74a0*/  SHF.L.W.U32.HI R32, R27, 0xe, R27 ;  /* 0x0000000e1b207819 */ /* 0x000fe20000010e1b */
        /* <DEDUP_REMOVED lines=8> */
[----:B------:R-:W-:Y:S02]  /*7530*/  SHF.R.U32.HI R15, RZ, 0xa, R14 ;  /* 0x0000000aff0f7819 */ /* 0x000fe4000001160e */
[----:B------:R-:W-:Y:S02]  /*7540*/  IADD3 R36, PT, PT, R16, R7, R36 ;  /* 0x0000000710247210 */ /* 0x000fe40007ffe024 */
[C-C-:B------:R-:W-:Y:S02]  /*7550*/  SHF.L.W.U32.HI R7, R14.reuse, 0xf, R14.reuse ;  /* 0x0000000f0e077819 */ /* 0x140fe40000010e0e */
[----:B------:R-:W-:-:S04]  /*7560*/  SHF.L.W.U32.HI R16, R14, 0xd, R14 ;  /* 0x0000000d0e107819 */ /* 0x000fc80000010e0e */
[----:B------:R-:W-:Y:S02]  /*7570*/  LOP3.LUT R7, R15, R7, R16, 0x96, !PT ;  /* 0x000000070f077212 */ /* 0x000fe400078e9610 */
[C-C-:B------:R-:W-:Y:S02]  /*7580*/  SHF.L.W.U32.HI R16, R4.reuse, 0x19, R4.reuse ;  /* 0x0000001904107819 */ /* 0x140fe40000010e04 */
[----:B------:R-:W-:Y:S01]  /*7590*/  SHF.L.W.U32.HI R15, R4, 0xe, R4 ;  /* 0x0000000e040f7819 */ /* 0x000fe20000010e04 */
[----:B------:R-:W-:-:S03]  /*75a0*/  IMAD.IADD R20, R7, 0x1, R20 ;  /* 0x0000000107147824 */ /* 0x000fc600078e0214 */
        /* <DEDUP_REMOVED lines=9> */
[----:B------:R-:W-:Y:S02]  /*7640*/  IADD3 R6, PT, PT, R15, R6, R10 ;  /* 0x000000060f067210 */ /* 0x000fe40007ffe00a */
[----:B------:R-:W-:Y:S02]  /*7650*/  SHF.L.W.U32.HI R37, R20, 0xe, R20 ;  /* 0x0000000e14257819 */ /* 0x000fe40000010e14 */
[C-C-:B------:R-:W-:Y:S02]  /*7660*/  SHF.L.W.U32.HI R10, R22.reuse, 0x1a, R22.reuse ;  /* 0x0000001a160a7819 */ /* 0x140fe40000010e16 */
        /* <DEDUP_REMOVED lines=8> */
[----:B------:R-:W-:-:S04]  /*76f0*/  SHF.L.W.U32.HI R15, R17, 0xd, R17 ;  /* 0x0000000d110f7819 */ /* 0x000fc80000010e11 */
[----:B------:R-:W-:Y:S02]  /*7700*/  LOP3.LUT R10, R33, R10, R15, 0x96, !PT ;  /* 0x0000000a210a7212 */ /* 0x000fe400078e960f */
[--C-:B------:R-:W-:Y:S02]  /*7710*/  SHF.L.W.U32.HI R15, R27, 0x19, R27.reuse ;  /* 0x000000191b0f7819 */ /* 0x100fe40000010e1b */
[----:B------:R-:W-:Y:S01]  /*7720*/  SHF.R.U32.HI R33, RZ, 0x3, R27 ;  /* 0x00000003ff217819 */ /* 0x000fe2000001161b */
[----:B------:R-:W-:-:S03]  /*7730*/  IMAD.IADD R5, R10, 0x1, R5 ;  /* 0x000000010a057824 */ /* 0x000fc600078e0205 */
[----:B------:R-:W-:Y:S02]  /*7740*/  LOP3.LUT R15, R33, R15, R32, 0x96, !PT ;  /* 0x0000000f210f7212 */ /* 0x000fe400078e9620 */
[C-C-:B------:R-:W-:Y:S02]  /*7750*/  SHF.L.W.U32.HI R32, R6.reuse, 0x13, R6.reuse ;  /* 0x0000001306207819 */ /* 0x140fe40000010e06 */
[----:B------:R-:W-:-:S04]  /*7760*/  SHF.L.W.U32.HI R33, R6, 0xa, R6 ;  /* 0x0000000a06217819 */ /* 0x000fc80000010e06 */
[----:B------:R-:W-:Y:S02]  /*7770*/  LOP3.LUT R7, R33, R7, R32, 0x96, !PT ;  /* 0x0000000721077212 */ /* 0x000fe400078e9620 */
[----:B------:R-:W-:Y:S02]  /*7780*/  IADD3 R32, PT, PT, R4, UR38, R11 ;  /* 0x0000002604207c10 */ /* 0x000fe4000fffe00b */
[----:B------:R-:W-:Y:S02]  /*7790*/  LOP3.LUT R11, R25, R28, R6, 0xe8, !PT ;  /* 0x0000001c190b7212 */ /* 0x000fe400078ee806 */
[----:B------:R-:W-:Y:S01]  /*77a0*/  IADD3 R4, PT, PT, R5, R15, R4 ;  /* 0x0000000f05047210 */ /* 0x000fe20007ffe004 */
[----:B------:R-:W-:Y:S01]  /*77b0*/  IMAD.IADD R9, R9, 0x1, R32 ;  /* 0x0000000109097824 */ /* 0x000fe200078e0220 */
[----:B------:R-:W-:Y:S02]  /*77c0*/  IADD3 R11, PT, PT, R32, R7, R11 ;  /* 0x00000007200b7210 */ /* 0x000fe40007ffe00b */
[----:B------:R-:W-:-:S02]  /*77d0*/  SHF.L.W.U32.HI R15, R18, 0x19, R18 ;  /* 0x00000019120f7819 */ /* 0x000fc40000010e12 */
        /* <DEDUP_REMOVED lines=30> */
[--C-:B------:R-:W-:Y:S02]  /*79c0*/  SHF.L.W.U32.HI R33, R5, 0xd, R5.reuse ;  /* 0x0000000d05217819 */ /* 0x100fe40000010e05 */
[----:B------:R-:W-:Y:S02]  /*79d0*/  IADD3 R31, PT, PT, R31, R10, R32 ;  /* 0x0000000a1f1f7210 */ /* 0x000fe40007ffe020 */
[--C-:B------:R-:W-:Y:S02]  /*79e0*/  SHF.L.W.U32.HI R10, R5, 0xf, R5.reuse ;  /* 0x0000000f050a7819 */ /* 0x100fe40000010e05 */
[----:B------:R-:W-:-:S04]  /*79f0*/  SHF.R.U32.HI R32, RZ, 0xa, R5 ;  /* 0x0000000aff207819 */ /* 0x000fc80000011605 */
[----:B------:R-:W-:Y:S02]  /*7a00*/  LOP3.LUT R10, R32, R10, R33, 0x96, !PT ;  /* 0x0000000a200a7212 */ /* 0x000fe400078e9621 */
[--C-:B------:R-:W-:Y:S02]  /*7a10*/  SHF.L.W.U32.HI R32, R18, 0xe, R18.reuse ;  /* 0x0000000e12207819 */ /* 0x100fe40000010e12 */
[----:B------:R-:W-:Y:S01]  /*7a20*/  SHF.R.U32.HI R33, RZ, 0x3, R18 ;  /* 0x00000003ff217819 */ /* 0x000fe20000011612 */
        /* <DEDUP_REMOVED lines=20> */
[----:B------:R-:W-:Y:S02]  /*7b70*/  SHF.R.U32.HI R22, RZ, 0xa, R8 ;  /* 0x0000000aff167819 */ /* 0x000fe40000011608 */
[----:B------:R-:W-:Y:S02]  /*7b80*/  IADD3 R31, PT, PT, R18, UR41, R31 ;  /* 0x00000029121f7c10 */ /* 0x000fe4000fffe01f */
[----:B------:R-:W-:-:S02]  /*7b90*/  LOP3.LUT R32, R22, R32, R33, 0x96, !PT ;  /* 0x0000002016207212 */ /* 0x000fc400078e9621 */
[--C-:B------:R-:W-:Y:S01]  /*7ba0*/  SHF.L.W.U32.HI R22, R24, 0x19, R24.reuse ;  /* 0x0000001918167819 */ /* 0x100fe20000010e18 */
[----:B------:R-:W-:Y:S01]  /*7bb0*/  IMAD.IADD R6, R6, 0x1, R31 ;  /* 0x0000000106067824 */ /* 0x000fe200078e021f */
[----:B------:R-:W-:Y:S01]  /*7bc0*/  SHF.R.U32.HI R33, RZ, 0x3, R24 ;  /* 0x00000003ff217819 */ /* 0x000fe20000011618 */
[----:B------:R-:W-:-:S03]  /*7bd0*/  IMAD.IADD R13, R32, 0x1, R13 ;  /* 0x00000001200d7824 */ /* 0x000fc600078e020d */
[----:B------:R-:W-:Y:S02]  /*7be0*/  LOP3.LUT R22, R33, R22, R23, 0x96, !PT ;  /* 0x0000001621167212 */ /* 0x000fe400078e9617 */
        /* <DEDUP_REMOVED lines=8> */
[----:B------:R-:W-:Y:S02]  /*7c70*/  SHF.L.W.U32.HI R31, R6, 0x7, R6 ;  /* 0x00000007061f7819 */ /* 0x000fe40000010e06 */
[----:B------:R-:W-:Y:S02]  /*7c80*/  SHF.L.W.U32.HI R32, R10, 0x1e, R10 ;  /* 0x0000001e0a207819 */ /* 0x000fe40000010e0a */
[----:B------:R-:W-:-:S02]  /*7c90*/  LOP3.LUT R36, R31, R23, R36, 0x96, !PT ;  /* 0x000000171f247212 */ /* 0x000fc400078e9624 */
[----:B------:R-:W-:Y:S02]  /*7ca0*/  LOP3.LUT R23, R28, R6, R25, 0xb8, !PT ;  /* 0x000000061c177212 */ /* 0x000fe400078eb819 */
[----:B------:R-:W-:Y:S02]  /*7cb0*/  SHF.L.W.U32.HI R31, R19, 0xf, R19 ;  /* 0x0000000f131f7819 */ /* 0x000fe40000010e13 */
[----:B------:R-:W-:Y:S02]  /*7cc0*/  IADD3 R9, PT, PT, R9, R36, R23 ;  /* 0x0000002409097210 */ /* 0x000fe40007ffe017 */
[--C-:B------:R-:W-:Y:S02]  /*7cd0*/  SHF.L.W.U32.HI R36, R19, 0xd, R19.reuse ;  /* 0x0000000d13247819 */ /* 0x100fe40000010e13 */
[----:B------:R-:W-:Y:S02]  /*7ce0*/  SHF.R.U32.HI R23, RZ, 0xa, R19 ;  /* 0x0000000aff177819 */ /* 0x000fe40000011613 */
[----:B------:R-:W-:-:S02]  /*7cf0*/  SHF.L.W.U32.HI R35, R13, 0xd, R13 ;  /* 0x0000000d0d237819 */ /* 0x000fc40000010e0d */
[----:B------:R-:W-:Y:S02]  /*7d00*/  LOP3.LUT R31, R23, R31, R36, 0x96, !PT ;  /* 0x0000001f171f7212 */ /* 0x000fe400078e9624 */
[----:B------:R-:W-:Y:S02]  /*7d10*/  SHF.L.W.U32.HI R23, R12, 0x19, R12 ;  /* 0x000000190c177819 */ /* 0x000fe40000010e0c */
[----:B------:R-:W-:Y:S01]  /*7d20*/  IADD3 R22, PT, PT, R13, R22, R18 ;  /* 0x000000160d167210 */ /* 0x000fe20007ffe012 */
[----:B------:R-:W-:Y:S01]  /*7d30*/  IMAD.IADD R30, R31, 0x1, R30 ;  /* 0x000000011f1e7824 */ /* 0x000fe200078e021e */
        /* <DEDUP_REMOVED lines=10> */
[----:B------:R-:W-:Y:S02]  /*7de0*/  SHF.R.U32.HI R18, RZ, 0x3, R20 ;  /* 0x00000003ff127819 */ /* 0x000fe40000011614 */
[C-C-:B------:R-:W-:Y:S02]  /*7df0*/  SHF.L.W.U32.HI R32, R11.reuse, 0x1a, R11.reuse ;  /* 0x0000001a0b207819 */ /* 0x140fe40000010e0b */
[C-C-:B------:R-:W-:Y:S02]  /*7e00*/  SHF.L.W.U32.HI R33, R11.reuse, 0x15, R11.reuse ;  /* 0x000000150b217819 */ /* 0x140fe40000010e0b */
[----:B------:R-:W-:Y:S02]  /*7e10*/  SHF.L.W.U32.HI R34, R11, 0x7, R11 ;  /* 0x000000070b227819 */ /* 0x000fe40000010e0b */
[----:B------:R-:W-:Y:S02]  /*7e20*/  SHF.L.W.U32.HI R31, R9, 0x1e, R9 ;  /* 0x0000001e091f7819 */ /* 0x000fe40000010e09 */
[----:B------:R-:W-:-:S02]  /*7e30*/  LOP3.LUT R33, R34, R32, R33, 0x96, !PT ;  /* 0x0000002022217212 */ /* 0x000fc400078e9621 */
[----:B------:R-:W-:Y:S02]  /*7e40*/  LOP3.LUT R32, R25, R11, R6, 0xb8, !PT ;  /* 0x0000000b19207212 */ /* 0x000fe400078eb806 */
[----:B------:R-:W-:Y:S02]  /*7e50*/  SHF.R.U32.HI R34, RZ, 0x3, R14 ;  /* 0x00000003ff227819 */ /* 0x000fe4000001160e */
[----:B------:R-:W-:Y:S02]  /*7e60*/  IADD3 R33, PT, PT, R28, R33, R32 ;  /* 0x000000211c217210 */ /* 0x000fe40007ffe020 */
[--C-:B------:R-:W-:Y:S02]  /*7e70*/  SHF.L.W.U32.HI R28, R13, 0xf, R13.reuse ;  /* 0x0000000f0d1c7819 */ /* 0x100fe40000010e0d */
[----:B------:R-:W-:Y:S02]  /*7e80*/  SHF.R.U32.HI R32, RZ, 0xa, R13 ;  /* 0x0000000aff207819 */ /* 0x000fe4000001160d */
[----:B------:R-:W-:-:S02]  /*7e90*/  IADD3 R33, PT, PT, R12, UR43, R33 ;  /* 0x0000002b0c217c10 */ /* 0x000fc4000fffe021 */
[----:B------:R-:W-:Y:S02]  /*7ea0*/  LOP3.LUT R28, R32, R28, R35, 0x96, !PT ;  /* 0x0000001c201c7212 */ /* 0x000fe400078e9623 */
[----:B------:R-:W-:-:S03]  /*7eb0*/  SHF.L.W.U32.HI R32, R14, 0xe, R14 ;  /* 0x0000000e0e207819 */ /* 0x000fc60000010e0e */
[----:B------:R-:W-:Y:S01]  /*7ec0*/  IMAD.IADD R21, R28, 0x1, R21 ;  /* 0x000000011c157824 */ /* 0x000fe200078e0215 */
[----:B------:R-:W-:Y:S02]  /*7ed0*/  LOP3.LUT R29, R34, R29, R32, 0x96, !PT ;  /* 0x0000001d221d7212 */ /* 0x000fe400078e9620 */
[C-C-:B------:R-:W-:Y:S02]  /*7ee0*/  SHF.L.W.U32.HI R32, R9.reuse, 0x13, R9.reuse ;  /* 0x0000001309207819 */ /* 0x140fe40000010e09 */
[----:B------:R-:W-:Y:S02]  /*7ef0*/  SHF.L.W.U32.HI R34, R9, 0xa, R9 ;  /* 0x0000000a09227819 */ /* 0x000fe40000010e09 */
[----:B------:R-:W-:Y:S02]  /*7f00*/  IADD3 R29, PT, PT, R21, R29, R12 ;  /* 0x0000001d151d7210 */ /* 0x000fe40007ffe00c */
[----:B------:R-:W-:Y:S01]  /*7f10*/  LOP3.LUT R34, R34, R31, R32, 0x96, !PT ;  /* 0x0000001f22227212 */ /* 0x000fe200078e9620 */
[----:B------:R-:W-:Y:S01]  /*7f20*/  IMAD.IADD R32, R26, 0x1, R33 ;  /* 0x000000011a207824 */ /* 0x000fe200078e0221 */
[----:B------:R-:W-:-:S02]  /*7f30*/  LOP3.LUT R26, R10, R7, R9, 0xe8, !PT ;  /* 0x000000070a1a7212 */ /* 0x000fc400078ee809 */
[----:B------:R-:W-:Y:S02]  /*7f40*/  SHF.L.W.U32.HI R12, R8, 0x19, R8 ;  /* 0x00000019080c7819 */ /* 0x000fe40000010e08 */
[----:B------:R-:W-:Y:S02]  /*7f50*/  IADD3 R26, PT, PT, R33, R34, R26 ;  /* 0x00000022211a7210 */ /* 0x000fe40007ffe01a */
[C-C-:B------:R-:W-:Y:S02]  /*7f60*/  SHF.L.W.U32.HI R31, R32.reuse, 0x1a, R32.reuse ;  /* 0x0000001a201f7819 */ /* 0x140fe40000010e20 */
[C-C-:B------:R-:W-:Y:S02]  /*7f70*/  SHF.L.W.U32.HI R34, R32.reuse, 0x15, R32.reuse ;  /* 0x0000001520227819 */ /* 0x140fe40000010e20 */
[----:B------:R-:W-:Y:S02]  /*7f80*/  SHF.L.W.U32.HI R33, R32, 0x7, R32 ;  /* 0x0000000720217819 */ /* 0x000fe40000010e20 */
[----:B------:R-:W-:-:S02]  /*7f90*/  SHF.L.W.U32.HI R35, R26, 0x13, R26 ;  /* 0x000000131a237819 */ /* 0x000fc40000010e1a */
[----:B------:R-:W-:Y:S02]  /*7fa0*/  LOP3.LUT R34, R33, R31, R34, 0x96, !PT ;  /* 0x0000001f21227212 */ /* 0x000fe400078e9622 */
[----:B------:R-:W-:Y:S02]  /*7fb0*/  LOP3.LUT R33, R6, R32, R11, 0xb8, !PT ;  /* 0x0000002006217212 */ /* 0x000fe400078eb80b */
[--C-:B------:R-:W-:Y:S02]  /*7fc0*/  SHF.R.U32.HI R31, RZ, 0xa, R30.reuse ;  /* 0x0000000aff1f7819 */ /* 0x100fe4000001161e */
[----:B------:R-:W-:Y:S02]  /*7fd0*/  IADD3 R33, PT, PT, R25, R34, R33 ;  /* 0x0000002219217210 */ /* 0x000fe40007ffe021 */
[C-C-:B------:R-:W-:Y:S02]  /*7fe0*/  SHF.L.W.U32.HI R25, R30.reuse, 0xf, R30.reuse ;  /* 0x0000000f1e197819 */ /* 0x140fe40000010e1e */
[----:B------:R-:W-:-:S02]  /*7ff0*/  SHF.L.W.U32.HI R34, R30, 0xd, R30 ;  /* 0x0000000d1e227819 */ /* 0x000fc40000010e1e */
[----:B------:R-:W-:Y:S02]  /*8000*/  SHF.L.W.U32.HI R28, R26, 0xa, R26 ;  /* 0x0000000a1a1c7819 */ /* 0x000fe40000010e1a */
[----:B------:R-:W-:Y:S02]  /*8010*/  LOP3.LUT R25, R31, R25, R34, 0x96, !PT ;  /* 0x000000191f197212 */ /* 0x000fe400078e9622 */
[--C-:B------:R-:W-:Y:S02]  /*8020*/  SHF.L.W.U32.HI R31, R17, 0x19, R17.reuse ;  /* 0x00000019111f7819 */ /* 0x100fe40000010e11 */
[----:B------:R-:W-:Y:S01]  /*8030*/  SHF.R.U32.HI R34, RZ, 0x3, R17 ;  /* 0x00000003ff227819 */ /* 0x000fe20000011611 */
[----:B------:R-:W-:-:S03]  /*8040*/  IMAD.IADD R16, R25, 0x1, R16 ;  /* 0x0000000119107824 */ /* 0x000fc600078e0210 */
[----:B------:R-:W-:Y:S02]  /*8050*/  LOP3.LUT R31, R34, R31, R24, 0x96, !PT ;  /* 0x0000001f221f7212 */ /* 0x000fe400078e9618 */
[----:B------:R-:W-:Y:S02]  /*8060*/  SHF.L.W.U32.HI R24, R26, 0x1e, R26 ;  /* 0x0000001e1a187819 */ /* 0x000fe40000010e1a */
[----:B------:R-:W-:Y:S02]  /*8070*/  IADD3 R31, PT, PT, R16, R31, R14 ;  /* 0x0000001f101f7210 */ /* 0x000fe40007ffe00e */
[----:B------:R-:W-:Y:S02]  /*8080*/  LOP3.LUT R35, R28, R24, R35, 0x96, !PT ;  /* 0x000000181c237212 */ /* 0x000fe400078e9623 */
[----:B------:R-:W-:Y:S02]  /*8090*/  IADD3 R24, PT, PT, R14, UR44, R33 ;  /* 0x0000002c0e187c10 */ /* 0x000fe4000fffe021 */
[----:B------:R-:W-:-:S02]  /*80a0*/  LOP3.LUT R33, R9, R10, R26, 0xe8, !PT ;  /* 0x0000000a09217212 */ /* 0x000fc400078ee81a */
[----:B------:R-:W-:Y:S01]  /*80b0*/  SHF.L.W.U32.HI R14, R5, 0xe, R5 ;  /* 0x0000000e050e7819 */ /* 0x000fe20000010e05 */
[----:B------:R-:W-:Y:S01]  /*80c0*/  IMAD.IADD R7, R7, 0x1, R24 ;  /* 0x0000000107077824 */ /* 0x000fe200078e0218 */
[----:B------:R-:W-:Y:S02]  /*80d0*/  IADD3 R33, PT, PT, R24, R35, R33 ;  /* 0x0000002318217210 */ /* 0x000fe40007ffe021 */
[----:B------:R-:W-:Y:S02]  /*80e0*/  SHF.L.W.U32.HI R36, R16, 0x19, R16 ;  /* 0x0000001910247819 */ /* 0x000fe40000010e10 */
[C-C-:B------:R-:W-:Y:S02]  /*80f0*/  SHF.L.W.U32.HI R24, R7.reuse, 0x1a, R7.reuse ;  /* 0x0000001a07187819 */ /* 0x140fe40000010e07 */
        /* <DEDUP_REMOVED lines=11> */
[----:B------:R-:W-:Y:S01]  /*81b0*/  SHF.L.W.U32.HI R28, R33, 0xa, R33 ;  /* 0x0000000a211c7819 */ /* 0x000fe20000010e21 */
[----:B------:R-:W-:Y:S01]  /*81c0*/  IMAD.IADD R4, R35, 0x1, R4 ;  /* 0x0000000123047824 */ /* 0x000fe200078e0204 */
[----:B------:R-:W-:Y:S02]  /*81d0*/  LOP3.LUT R6, R18, R6, R37, 0x96, !PT ;  /* 0x0000000612067212 */ /* 0x000fe400078e9625 */
[----:B------:R-:W-:-:S04]  /*81e0*/  SHF.L.W.U32.HI R18, R33, 0x1e, R33 ;  /* 0x0000001e21127819 */ /* 0x000fc80000010e21 */
[----:B------:R-:W-:Y:S02]  /*81f0*/  LOP3.LUT R28, R28, R18, R25, 0x96, !PT ;  /* 0x000000121c1c7212 */ /* 0x000fe400078e9619 */
[----:B------:R-:W-:Y:S02]  /*8200*/  IADD3 R25, PT, PT, R17, UR45, R24 ;  /* 0x0000002d11197c10 */ /* 0x000fe4000fffe018 */
[----:B------:R-:W-:Y:S02]  /*8210*/  IADD3 R17, PT, PT, R4, R6, R17 ;  /* 0x0000000604117210 */ /* 0x000fe40007ffe011 */
[----:B------:R-:W-:Y:S01]  /*8220*/  SHF.L.W.U32.HI R6, R13, 0x19, R13 ;  /* 0x000000190d067819 */ /* 0x000fe20000010e0d */
        /* <DEDUP_REMOVED lines=23> */
[----:B------:R-:W-:-:S03]  /*83a0*/  SHF.L.W.U32.HI R20, R19, 0xe, R19 ;  /* 0x0000000e13147819 */ /* 0x000fc60000010e13 */
        /* <DEDUP_REMOVED lines=11> */
[C-C-:B------:R-:W-:Y:S02]  /*8460*/  SHF.L.W.U32.HI R14, R4.reuse, 0xf, R4.reuse ;  /* 0x0000000f040e7819 */ /* 0x140fe40000010e04 */
[----:B------:R-:W-:Y:S02]  /*8470*/  SHF.L.W.U32.HI R35, R4, 0xd, R4 ;  /* 0x0000000d04237819 */ /* 0x000fe40000010e04 */
[----:B------:R-:W-:-:S02]  /*8480*/  SHF.L.W.U32.HI R34, R9, 0xa, R9 ;  /* 0x0000000a09227819 */ /* 0x000fc40000010e09 */
        /* <DEDUP_REMOVED lines=9> */
[----:B------:R-:W-:-:S03]  /*8520*/  SHF.L.W.U32.HI R5, R21, 0x19, R21 ;  /* 0x0000001915057819 */ /* 0x000fc60000010e15 */
[----:B------:R-:W-:Y:S01]  /*8530*/  IMAD.IADD R28, R26, 0x1, R27 ;  /* 0x000000011a1c7824 */ /* 0x000fe200078e021b */
[----:B------:R-:W-:-:S04]  /*8540*/  LOP3.LUT R26, R10, R33, R9, 0xe8, !PT ;  /* 0x000000210a1a7212 */ /* 0x000fc800078ee809 */
[----:B------:R-:W-:Y:S02]  /*8550*/  IADD3 R26, PT, PT, R27, R34, R26 ;  /* 0x000000221b1a7210 */ /* 0x000fe40007ffe01a */
[C-C-:B------:R-:W-:Y:S02]  /*8560*/  SHF.L.W.U32.HI R27, R28.reuse, 0x1a, R28.reuse ;  /* 0x0000001a1c1b7819 */ /* 0x140fe40000010e1c */
[C-C-:B------:R-:W-:Y:S02]  /*8570*/  SHF.L.W.U32.HI R32, R28.reuse, 0x15, R28.reuse ;  /* 0x000000151c207819 */ /* 0x140fe40000010e1c */
[----:B------:R-:W-:Y:S02]  /*8580*/  SHF.L.W.U32.HI R34, R28, 0x7, R28 ;  /* 0x000000071c227819 */ /* 0x000fe40000010e1c */
[----:B------:R-:W-:Y:S02]  /*8590*/  LOP3.LUT R35, R18, R28, R25, 0xb8, !PT ;  /* 0x0000001c12237212 */ /* 0x000fe400078eb819 */
[----:B------:R-:W-:-:S02]  /*85a0*/  LOP3.LUT R32, R34, R27, R32, 0x96, !PT ;  /* 0x0000001b22207212 */ /* 0x000fc400078e9620 */
[--C-:B------:R-:W-:Y:S02]  /*85b0*/  SHF.R.U32.HI R27, RZ, 0xa, R24.reuse ;  /* 0x0000000aff1b7819 */ /* 0x100fe40000011618 */
[----:B------:R-:W-:Y:S02]  /*85c0*/  IADD3 R35, PT, PT, R7, R32, R35 ;  /* 0x0000002007237210 */ /* 0x000fe40007ffe023 */
[C-C-:B------:R-:W-:Y:S02]  /*85d0*/  SHF.L.W.U32.HI R7, R24.reuse, 0xf, R24.reuse ;  /* 0x0000000f18077819 */ /* 0x140fe40000010e18 */
[----:B------:R-:W-:Y:S02]  /*85e0*/  SHF.L.W.U32.HI R32, R24, 0xd, R24 ;  /* 0x0000000d18207819 */ /* 0x000fe40000010e18 */
[----:B------:R-:W-:Y:S02]  /*85f0*/  SHF.L.W.U32.HI R15, R26, 0x1e, R26 ;  /* 0x0000001e1a0f7819 */ /* 0x000fe40000010e1a */
[----:B------:R-:W-:-:S02]  /*8600*/  LOP3.LUT R7, R27, R7, R32, 0x96, !PT ;  /* 0x000000071b077212 */ /* 0x000fc400078e9620 */
[--C-:B------:R-:W-:Y:S02]  /*8610*/  SHF.L.W.U32.HI R27, R19, 0x19, R19.reuse ;  /* 0x00000019131b7819 */ /* 0x100fe40000010e13 */
[----:B------:R-:W-:Y:S01]  /*8620*/  SHF.R.U32.HI R32, RZ, 0x3, R19 ;  /* 0x00000003ff207819 */ /* 0x000fe20000011613 */
[----:B------:R-:W-:-:S03]  /*8630*/  IMAD.IADD R7, R7, 0x1, R22 ;  /* 0x0000000107077824 */ /* 0x000fc600078e0216 */
[----:B------:R-:W-:Y:S02]  /*8640*/  LOP3.LUT R27, R32, R27, R20, 0x96, !PT ;  /* 0x0000001b201b7212 */ /* 0x000fe400078e9614 */
[C-C-:B------:R-:W-:Y:S02]  /*8650*/  SHF.L.W.U32.HI R20, R26.reuse, 0x13, R26.reuse ;  /* 0x000000131a147819 */ /* 0x140fe40000010e1a */
[----:B------:R-:W-:Y:S02]  /*8660*/  SHF.L.W.U32.HI R32, R26, 0xa, R26 ;  /* 0x0000000a1a207819 */ /* 0x000fe40000010e1a */
[----:B------:R-:W-:Y:S02]  /*8670*/  SHF.R.U32.HI R34, RZ, 0xa, R7 ;  /* 0x0000000aff227819 */ /* 0x000fe40000011607 */
[----:B------:R-:W-:Y:S02]  /*8680*/  LOP3.LUT R15, R32, R15, R20, 0x96, !PT ;  /* 0x0000000f200f7212 */ /* 0x000fe400078e9614 */
[----:B------:R-:W-:-:S02]  /*8690*/  IADD3 R20, PT, PT, R8, UR48, R35 ;  /* 0x0000003008147c10 */ /* 0x000fc4000fffe023 */
[----:B------:R-:W-:Y:S02]  /*86a0*/  LOP3.LUT R32, R9, R10, R26, 0xe8, !PT ;  /* 0x0000000a09207212 */ /* 0x000fe400078ee81a */
[----:B------:R-:W-:Y:S01]  /*86b0*/  IADD3 R27, PT, PT, R7, R27, R8 ;  /* 0x0000001b071b7210 */ /* 0x000fe20007ffe008 */
        /* <DEDUP_REMOVED lines=35> */
[C-C-:B------:R-:W-:Y:S02]  /*88f0*/  SHF.L.W.U32.HI R22, R7.reuse, 0xf, R7.reuse ;  /* 0x0000000f07167819 */ /* 0x140fe40000010e07 */
[----:B------:R-:W-:Y:S02]  /*8900*/  SHF.L.W.U32.HI R25, R7, 0xd, R7 ;  /* 0x0000000d07197819 */ /* 0x000fe40000010e07 */
[----:B------:R-:W-:Y:S02]  /*8910*/  IADD3 R32, PT, PT, R13, UR50, R32 ;  /* 0x000000320d207c10 */ /* 0x000fe4000fffe020 */
[----:B------:R-:W-:-:S02]  /*8920*/  LOP3.LUT R22, R34, R22, R25, 0x96, !PT ;  /* 0x0000001622167212 */ /* 0x000fc400078e9619 */
[----:B------:R-:W-:Y:S01]  /*8930*/  SHF.L.W.U32.HI R25, R30, 0xe, R30 ;  /* 0x0000000e1e197819 */ /* 0x000fe20000010e1e */
[----:B------:R-:W-:Y:S01]  /*8940*/  IMAD.IADD R9, R9, 0x1, R32 ;  /* 0x0000000109097824 */ /* 0x000fe200078e0220 */
[----:B------:R-:W-:Y:S01]  /*8950*/  SHF.R.U32.HI R34, RZ, 0x3, R30 ;  /* 0x00000003ff227819 */ /* 0x000fe2000001161e */
[----:B------:R-:W-:-:S03]  /*8960*/  IMAD.IADD R22, R22, 0x1, R29 ;  /* 0x0000000116167824 */ /* 0x000fc600078e021d */
[----:B------:R-:W-:Y:S02]  /*8970*/  LOP3.LUT R8, R34, R8, R25, 0x96, !PT ;  /* 0x0000000822087212 */ /* 0x000fe400078e9619 */
[C-C-:B------:R-:W-:Y:S02]  /*8980*/  SHF.L.W.U32.HI R34, R20.reuse, 0x13, R20.reuse ;  /* 0x0000001314227819 */ /* 0x140fe40000010e14 */
[----:B------:R-:W-:Y:S02]  /*8990*/  SHF.L.W.U32.HI R25, R20, 0xa, R20 ;  /* 0x0000000a14197819 */ /* 0x000fe40000010e14 */
[----:B------:R-:W-:Y:S02]  /*89a0*/  IADD3 R8, PT, PT, R22, R8, R13 ;  /* 0x0000000816087210 */ /* 0x000fe40007ffe00d */
[----:B------:R-:W-:Y:S02]  /*89b0*/  LOP3.LUT R23, R25, R23, R34, 0x96, !PT ;  /* 0x0000001719177212 */ /* 0x000fe400078e9622 */
[----:B------:R-:W-:-:S02]  /*89c0*/  LOP3.LUT R25, R15, R26, R20, 0xe8, !PT ;  /* 0x0000001a0f197212 */ /* 0x000fc400078ee814 */
[C---:B------:R-:W-:Y:S02]  /*89d0*/  SHF.L.W.U32.HI R34, R9.reuse, 0x7, R9 ;  /* 0x0000000709227819 */ /* 0x040fe40000010e09 */
[----:B------:R-:W-:Y:S02]  /*89e0*/  IADD3 R23, PT, PT, R32, R23, R25 ;  /* 0x0000001720177210 */ /* 0x000fe40007ffe019 */
        /* <DEDUP_REMOVED lines=11> */
[----:B------:R-:W-:Y:S02]  /*8aa0*/  SHF.L.W.U32.HI R32, R21, 0xe, R21 ;  /* 0x0000000e15207819 */ /* 0x000fe40000010e15 */
[----:B------:R-:W-:Y:S01]  /*8ab0*/  SHF.L.W.U32.HI R13, R16, 0xe, R16 ;  /* 0x0000000e100d7819 */ /* 0x000fe20000010e10 */
[----:B------:R-:W-:Y:S01]  /*8ac0*/  IMAD.IADD R28, R28, 0x1, R31 ;  /* 0x000000011c1c7824 */ /* 0x000fe200078e021f */
[----:B------:R-:W-:Y:S02]  /*8ad0*/  LOP3.LUT R5, R34, R5, R32, 0x96, !PT ;  /* 0x0000000522057212 */ /* 0x000fe400078e9620 */
        /* <DEDUP_REMOVED lines=18> */
[----:B------:R-:W-:Y:S01]  /*8c00*/  IMAD.IADD R15, R15, 0x1, R33 ;  /* 0x000000010f0f7824 */ /* 0x000fe200078e0221 */
[--C-:B------:R-:W-:Y:S01]  /*8c10*/  SHF.L.W.U32.HI R29, R26, 0xa, R26.reuse ;  /* 0x0000000a1a1d7819 */ /* 0x100fe20000010e1a */
[----:B------:R-:W-:Y:S01]  /*8c20*/  IMAD.IADD R17, R34, 0x1, R17 ;  /* 0x0000000122117824 */ /* 0x000fe200078e0211 */
[----:B------:R-:W-:Y:S02]  /*8c30*/  LOP3.LUT R36, R25, R36, R13, 0x96, !PT ;  /* 0x0000002419247212 */ /* 0x000fe400078e960d */
[----:B------:R-:W-:-:S02]  /*8c40*/  SHF.L.W.U32.HI R13, R26, 0x1e, R26 ;  /* 0x0000001e1a0d7819 */ /* 0x000fc40000010e1a */
[--C-:B------:R-:W-:Y:S02]  /*8c50*/  SHF.L.W.U32.HI R25, R26, 0x13, R26.reuse ;  /* 0x000000131a197819 */ /* 0x100fe40000010e1a */
[----:B------:R-:W-:Y:S02]  /*8c60*/  SHF.L.W.U32.HI R31, R15, 0x7, R15 ;  /* 0x000000070f1f7819 */ /* 0x000fe40000010e0f */
[----:B------:R-:W-:Y:S02]  /*8c70*/  LOP3.LUT R13, R29, R13, R25, 0x96, !PT ;  /* 0x0000000d1d0d7212 */ /* 0x000fe400078e9619 */
[----:B------:R-:W-:Y:S02]  /*8c80*/  LOP3.LUT R25, R23, R20, R26, 0xe8, !PT ;  /* 0x0000001417197212 */ /* 0x000fe400078ee81a */
[----:B------:R-:W-:Y:S02]  /*8c90*/  SHF.L.W.U32.HI R29, R15, 0x15, R15 ;  /* 0x000000150f1d7819 */ /* 0x000fe40000010e0f */
[----:B------:R-:W-:-:S02]  /*8ca0*/  IADD3 R13, PT, PT, R33, R13, R25 ;  /* 0x0000000d210d7210 */ /* 0x000fc40007ffe019 */
        /* <DEDUP_REMOVED lines=8> */
[----:B------:R-:W-:Y:S02]  /*8d30*/  IADD3 R29, PT, PT, R16, UR53, R29 ;  /* 0x00000035101d7c10 */ /* 0x000fe4000fffe01d */
[----:B------:R-:W-:Y:S02]  /*8d40*/  LOP3.LUT R25, R31, R25, R10, 0x96, !PT ;  /* 0x000000191f197212 */ /* 0x000fe400078e960a */
[--C-:B------:R-:W-:Y:S01]  /*8d50*/  SHF.L.W.U32.HI R10, R4, 0xe, R4.reuse ;  /* 0x0000000e040a7819 */ /* 0x100fe20000010e04 */
[----:B------:R-:W-:Y:S01]  /*8d60*/  IMAD.IADD R20, R20, 0x1, R29 ;  /* 0x0000000114147824 */ /* 0x000fe200078e021d */
[----:B------:R-:W-:Y:S01]  /*8d70*/  SHF.R.U32.HI R31, RZ, 0x3, R4 ;  /* 0x00000003ff1f7819 */ /* 0x000fe20000011604 */
[----:B------:R-:W-:Y:S01]  /*8d80*/  IMAD.IADD R11, R25, 0x1, R11 ;  /* 0x00000001190b7824 */ /* 0x000fe200078e020b */
[----:B------:R-:W-:-:S02]  /*8d90*/  IADD3 R36, PT, PT, R17, R36, R21 ;  /* 0x0000002411247210 */ /* 0x000fc40007ffe015 */
        /* <DEDUP_REMOVED lines=17> */
[----:B------:R-:W-:-:S02]  /*8eb0*/  IADD3 R19, PT, PT, R11, R19, R16 ;  /* 0x000000130b137210 */ /* 0x000fc40007ffe010 */
[----:B------:R-:W-:Y:S02]  /*8ec0*/  LOP3.LUT R9, R31, R9, R34, 0x96, !PT ;  /* 0x000000091f097212 */ /* 0x000fe400078e9622 */
[C-C-:B------:R-:W-:Y:S02]  /*8ed0*/  SHF.L.W.U32.HI R34, R10.reuse, 0x13, R10.reuse ;  /* 0x000000130a227819 */ /* 0x140fe40000010e0a */
[----:B------:R-:W-:Y:S01]  /*8ee0*/  SHF.L.W.U32.HI R31, R10, 0xa, R10 ;  /* 0x0000000a0a1f7819 */ /* 0x000fe20000010e0a */
[----:B------:R-:W-:Y:S01]  /*8ef0*/  IMAD.IADD R9, R9, 0x1, R12 ;  /* 0x0000000109097824 */ /* 0x000fe200078e020c */
[----:B------:R-:W-:Y:S02]  /*8f00*/  SHF.L.W.U32.HI R21, R24, 0x19, R24 ;  /* 0x0000001918157819 */ /* 0x000fe40000010e18 */
        /* <DEDUP_REMOVED lines=12> */
[C-C-:B------:R-:W-:Y:S02]  /*8fd0*/  SHF.L.W.U32.HI R32, R11.reuse, 0xf, R11.reuse ;  /* 0x0000000f0b207819 */ /* 0x140fe40000010e0b */
[----:B------:R-:W-:Y:S02]  /*8fe0*/  SHF.L.W.U32.HI R31, R11, 0xd, R11 ;  /* 0x0000000d0b1f7819 */ /* 0x000fe40000010e0b */
[----:B------:R-:W-:Y:S02]  /*8ff0*/  IADD3 R29, PT, PT, R24, UR55, R29 ;  /* 0x00000037181d7c10 */ /* 0x000fe4000fffe01d */
[----:B------:R-:W-:Y:S02]  /*9000*/  LOP3.LUT R32, R33, R32, R31, 0x96, !PT ;  /* 0x0000002021207212 */ /* 0x000fe400078e961f */
[C---:B------:R-:W-:Y:S01]  /*9010*/  SHF.L.W.U32.HI R31, R23.reuse, 0x13, R23 ;  /* 0x00000013171f7819 */ /* 0x040fe20000010e17 */
[----:B------:R-:W-:Y:S01]  /*9020*/  IMAD.IADD R26, R26, 0x1, R29 ;  /* 0x000000011a1a7824 */ /* 0x000fe200078e021d */
[----:B------:R-:W-:Y:S01]  /*9030*/  SHF.L.W.U32.HI R33, R23, 0xa, R23 ;  /* 0x0000000a17217819 */ /* 0x000fe20000010e17 */
[----:B------:R-:W-:-:S03]  /*9040*/  IMAD.IADD R27, R32, 0x1, R27 ;  /* 0x00000001201b7824 */ /* 0x000fc600078e021b */
[----:B------:R-:W-:Y:S02]  /*9050*/  LOP3.LUT R12, R33, R12, R31, 0x96, !PT ;  /* 0x0000000c210c7212 */ /* 0x000fe400078e961f */
[----:B------:R-:W-:Y:S02]  /*9060*/  LOP3.LUT R31, R10, R13, R23, 0xe8, !PT ;  /* 0x0000000d0a1f7212 */ /* 0x000fe400078ee817 */
[C-C-:B------:R-:W-:Y:S02]  /*9070*/  SHF.L.W.U32.HI R34, R26.reuse, 0x15, R26.reuse ;  /* 0x000000151a227819 */ /* 0x140fe40000010e1a */
[----:B------:R-:W-:Y:S02]  /*9080*/  IADD3 R12, PT, PT, R29, R12, R31 ;  /* 0x0000000c1d0c7210 */ /* 0x000fe40007ffe01f */
[C-C-:B------:R-:W-:Y:S02]  /*9090*/  SHF.L.W.U32.HI R29, R26.reuse, 0x1a, R26.reuse ;  /* 0x0000001a1a1d7819 */ /* 0x140fe40000010e1a */
[----:B------:R-:W-:-:S02]  /*90a0*/  SHF.L.W.U32.HI R31, R26, 0x7, R26 ;  /* 0x000000071a1f7819 */ /* 0x000fc40000010e1a */
[----:B------:R-:W-:Y:S02]  /*90b0*/  SHF.L.W.U32.HI R33, R9, 0xf, R9 ;  /* 0x0000000f09217819 */ /* 0x000fe40000010e09 */
[----:B------:R-:W-:Y:S02]  /*90c0*/  LOP3.LUT R34, R31, R29, R34, 0x96, !PT ;  /* 0x0000001d1f227212 */ /* 0x000fe400078e9622 */
[----:B------:R-:W-:Y:S02]  /*90d0*/  LOP3.LUT R29, R20, R26, R25, 0xb8, !PT ;  /* 0x0000001a141d7212 */ /* 0x000fe400078eb819 */
[----:B------:R-:W-:Y:S02]  /*90e0*/  SHF.L.W.U32.HI R32, R12, 0x13, R12 ;  /* 0x000000130c207819 */ /* 0x000fe40000010e0c */
[----:B------:R-:W-:Y:S02]  /*90f0*/  IADD3 R15, PT, PT, R15, R34, R29 ;  /* 0x000000220f0f7210 */ /* 0x000fe40007ffe01d */
[----:B------:R-:W-:-:S02]  /*9100*/  SHF.L.W.U32.HI R34, R9, 0xd, R9 ;  /* 0x0000000d09227819 */ /* 0x000fc40000010e09 */
[----:B------:R-:W-:Y:S02]  /*9110*/  SHF.R.U32.HI R29, RZ, 0xa, R9 ;  /* 0x0000000aff1d7819 */ /* 0x000fe40000011609 */
[C---:B------:R-:W-:Y:S02]  /*9120*/  SHF.L.W.U32.HI R31, R12.reuse, 0xa, R12 ;  /* 0x0000000a0c1f7819 */ /* 0x040fe40000010e0c */
[----:B------:R-:W-:Y:S02]  /*9130*/  LOP3.LUT R33, R29, R33, R34, 0x96, !PT ;  /* 0x000000211d217212 */ /* 0x000fe400078e9622 */
        /* <DEDUP_REMOVED lines=15> */
[----:B------:R-:W-:Y:S01]  /*9230*/  LOP3.LUT R15, R13, R15, R32, 0x96, !PT ;  /* 0x0000000f0d0f7212 */ /* 0x000fe200078e9620 */
[----:B------:R-:W-:Y:S01]  /*9240*/  IMAD.IADD R13, R33, 0x1, R6 ;  /* 0x00000001210d7824 */ /* 0x000fe200078e0206 */
[C-C-:B------:R-:W-:Y:S02]  /*9250*/  SHF.L.W.U32.HI R6, R29.reuse, 0x1e, R29.reuse ;  /* 0x0000001e1d067819 */ /* 0x140fe40000010e1d */
[--C-:B------:R-:W-:Y:S01]  /*9260*/  SHF.L.W.U32.HI R33, R29, 0x13, R29.reuse ;  /* 0x000000131d217819 */ /* 0x100fe20000010e1d */
[----:B------:R-:W-:Y:S01]  /*9270*/  IMAD.IADD R8, R15, 0x1, R8 ;  /* 0x000000010f087824 */ /* 0x000fe200078e0208 */
[----:B------:R-:W-:-:S04]  /*9280*/  SHF.L.W.U32.HI R32, R29, 0xa, R29 ;  /* 0x0000000a1d207819 */ /* 0x000fc80000010e1d */
[----:B------:R-:W-:Y:S02]  /*9290*/  LOP3.LUT R6, R32, R6, R33, 0x96, !PT ;  /* 0x0000000620067212 */ /* 0x000fe400078e9621 */
[----:B------:R-:W-:Y:S02]  /*92a0*/  IADD3 R33, PT, PT, R7, UR57, R20 ;  /* 0x0000003907217c10 */ /* 0x000fe4000fffe014 */
[----:B------:R-:W-:-:S03]  /*92b0*/  LOP3.LUT R20, R12, R23, R29, 0xe8, !PT ;  /* 0x000000170c147212 */ /* 0x000fc600078ee81d */
[----:B------:R-:W-:Y:S01]  /*92c0*/  IMAD.IADD R10, R10, 0x1, R33 ;  /* 0x000000010a0a7824 */ /* 0x000fe200078e0221 */
[----:B------:R-:W-:-:S04]  /*92d0*/  IADD3 R20, PT, PT, R33, R6, R20 ;  /* 0x0000000621147210 */ /* 0x000fc80007ffe014 */
        /* <DEDUP_REMOVED lines=10> */
[----:B------:R-:W-:Y:S02]  /*9380*/  IADD3 R25, PT, PT, R28, R5, R30 ;  /* 0x000000051c197210 */ /* 0x000fe40007ffe01e */
        /* <DEDUP_REMOVED lines=14> */
[----:B------:R-:W-:-:S04]  /*9470*/  LOP3.LUT R30, R31, R23, R10, 0xb8, !PT ;  /* 0x000000171f1e7212 */ /* 0x000fc800078eb80a */
[----:B------:R-:W-:Y:S02]  /*9480*/  IADD3 R33, PT, PT, R26, R33, R30 ;  /* 0x000000211a217210 */ /* 0x000fe40007ffe01e */
[C-C-:B------:R-:W-:Y:S02]  /*9490*/  SHF.L.W.U32.HI R26, R5.reuse, 0x1e, R5.reuse ;  /* 0x0000001e051a7819 */ /* 0x140fe40000010e05 */
[----:B------:R-:W-:Y:S02]  /*94a0*/  SHF.L.W.U32.HI R30, R5, 0xa, R5 ;  /* 0x0000000a051e7819 */ /* 0x000fe40000010e05 */
[----:B------:R-:W-:Y:S02]  /*94b0*/  IADD3 R33, PT, PT, R22, UR59, R33 ;  /* 0x0000003b16217c10 */ /* 0x000fe4000fffe021 */
[----:B------:R-:W-:-:S03]  /*94c0*/  LOP3.LUT R30, R30, R26, R35, 0x96, !PT ;  /* 0x0000001a1e1e7212 */ /* 0x000fc600078e9623 */
        /* <DEDUP_REMOVED lines=22> */
[C-C-:B------:R-:W-:Y:S02]  /*9630*/  SHF.L.W.U32.HI R28, R35.reuse, 0xa, R35.reuse ;  /* 0x0000000a231c7819 */ /* 0x140fe40000010e23 */
[----:B------:R-:W-:Y:S02]  /*9640*/  IADD3 R12, PT, PT, R10, R29, R12 ;  /* 0x0000001d0a0c7210 */ /* 0x000fe40007ffe00c */
[----:B------:R-:W-:Y:S02]  /*9650*/  SHF.L.W.U32.HI R10, R35, 0x1e, R35 ;  /* 0x0000001e230a7819 */ /* 0x000fe40000010e23 */
[----:B------:R-:W-:-:S02]  /*9660*/  IADD3 R33, PT, PT, R17, UR61, R12 ;  /* 0x0000003d11217c10 */ /* 0x000fc4000fffe00c */
[--C-:B------:R-:W-:Y:S02]  /*9670*/  SHF.L.W.U32.HI R29, R35, 0x13, R35.reuse ;  /* 0x00000013231d7819 */ /* 0x100fe40000010e23 */
        /* <DEDUP_REMOVED lines=15> */
[----:B------:R-:W-:Y:S01]  /*9770*/  LOP3.LUT R12, R35, R30, R33, 0xe8, !PT ;  /* 0x0000001e230c7212 */ /* 0x000fe200078ee821 */
[----:B------:R-:W-:Y:S01]  /*9780*/  IMAD.IADD R29, R5, 0x1, R10 ;  /* 0x00000001051d7824 */ /* 0x000fe200078e020a */
[----:B------:R-:W-:-:S02]  /*9790*/  SHF.R.U32.HI R11, RZ, 0x3, R24 ;  /* 0x00000003ff0b7819 */ /* 0x000fc40000011618 */
        /* <DEDUP_REMOVED lines=22> */
[--C-:B------:R-:W-:Y:S02]  /*9900*/  SHF.L.W.U32.HI R31, R5, 0x1e, R5.reuse ;  /* 0x0000001e051f7819 */ /* 0x100fe40000010e05 */
[----:B------:R-:W-:Y:S02]  /*9910*/  IADD3 R26, PT, PT, R27, UR64, R10 ;  /* 0x000000401b1a7c10 */ /* 0x000fe4000fffe00a */
[----:B------:R-:W-:-:S03]  /*9920*/  SHF.L.W.U32.HI R10, R5, 0x13, R5 ;  /* 0x00000013050a7819 */ /* 0x000fc60000010e05 */
[----:B------:R-:W-:Y:S01]  /*9930*/  IMAD.IADD R23, R35, 0x1, R26 ;  /* 0x0000000123177824 */ /* 0x000fe200078e021a */
[----:B------:R-:W-:-:S04]  /*9940*/  LOP3.LUT R31, R30, R31, R10, 0x96, !PT ;  /* 0x0000001f1e1f7212 */ /* 0x000fc800078e960a */
        /* <DEDUP_REMOVED lines=14> */
[----:B------:R-:W-:-:S04]  /*9a30*/  LOP3.LUT R15, R28, R10, R23, 0xb8, !PT ;  /* 0x0000000a1c0f7212 */ /* 0x000fc800078eb817 */
[----:B------:R-:W-:-:S04]  /*9a40*/  IADD3 R15, PT, PT, R29, R30, R15 ;  /* 0x0000001e1d0f7210 */ /* 0x000fc80007ffe00f */
[----:B------:R-:W-:-:S05]  /*9a50*/  IADD3 R15, PT, PT, R8, UR66, R15 ;  /* 0x00000042080f7c10 */ /* 0x000fca000fffe00f */
[----:B------:R-:W-:-:S05]  /*9a60*/  IMAD.IADD R29, R12, 0x1, R15 ;  /* 0x000000010c1d7824 */ /* 0x000fca00078e020f */
        /* <DEDUP_REMOVED lines=8> */
[----:B------:R-:W-:Y:S02]  /*9af0*/  LOP3.LUT R21, R11, R21, R28, 0x96, !PT ;  /* 0x000000150b157212 */ /* 0x000fe400078e961c */
[C---:B------:R-:W-:Y:S01]  /*9b00*/  SHF.L.W.U32.HI R11, R8.reuse, 0xf, R8 ;  /* 0x0000000f080b7819 */ /* 0x040fe20000010e08 */
[----:B------:R-:W-:Y:S01]  /*9b10*/  IMAD.IADD R16, R5, 0x1, R6 ;  /* 0x0000000105107824 */ /* 0x000fe200078e0206 */
[----:B------:R-:W-:-:S02]  /*9b20*/  SHF.L.W.U32.HI R28, R8, 0xd, R8 ;  /* 0x0000000d081c7819 */ /* 0x000fc40000010e08 */
[----:B------:R-:W-:Y:S02]  /*9b30*/  IADD3 R9, PT, PT, R9, R21, R4 ;  /* 0x0000001509097210 */ /* 0x000fe40007ffe004 */
[C-C-:B------:R-:W-:Y:S02]  /*9b40*/  SHF.L.W.U32.HI R17, R16.reuse, 0x1a, R16.reuse ;  /* 0x0000001a10117819 */ /* 0x140fe40000010e10 */
[C-C-:B------:R-:W-:Y:S02]  /*9b50*/  SHF.L.W.U32.HI R30, R16.reuse, 0x15, R16.reuse ;  /* 0x00000015101e7819 */ /* 0x140fe40000010e10 */
[----:B------:R-:W-:-:S04]  /*9b60*/  SHF.L.W.U32.HI R31, R16, 0x7, R16 ;  /* 0x00000007101f7819 */ /* 0x000fc80000010e10 */
[----:B------:R-:W-:Y:S02]  /*9b70*/  LOP3.LUT R30, R31, R17, R30, 0x96, !PT ;  /* 0x000000111f1e7212 */ /* 0x000fe400078e961e */
[----:B------:R-:W-:Y:S02]  /*9b80*/  SHF.R.U32.HI R17, RZ, 0xa, R8 ;  /* 0x0000000aff117819 */ /* 0x000fe40000011608 */
[----:B------:R-:W-:Y:S02]  /*9b90*/  LOP3.LUT R31, R10, R16, R29, 0xb8, !PT ;  /* 0x000000100a1f7212 */ /* 0x000fe400078eb81d */
[----:B------:R-:W-:Y:S02]  /*9ba0*/  LOP3.LUT R11, R17, R11, R28, 0x96, !PT ;  /* 0x0000000b110b7212 */ /* 0x000fe400078e961c */
[----:B------:R-:W-:Y:S02]  /*9bb0*/  IADD3 R31, PT, PT, R23, R30, R31 ;  /* 0x0000001e171f7210 */ /* 0x000fe40007ffe01f */
[--C-:B------:R-:W-:Y:S01]  /*9bc0*/  SHF.L.W.U32.HI R28, R25, 0xf, R25.reuse ;  /* 0x0000000f191c7819 */ /* 0x100fe20000010e19 */
[----:B------:R-:W-:Y:S01]  /*9bd0*/  IMAD.IADD R36, R11, 0x1, R36 ;  /* 0x000000010b247824 */ /* 0x000fe200078e0224 */
[----:B------:R-:W-:-:S02]  /*9be0*/  SHF.L.W.U32.HI R17, R25, 0xd, R25 ;  /* 0x0000000d19117819 */ /* 0x000fc40000010e19 */
[----:B------:R-:W-:Y:S02]  /*9bf0*/  SHF.R.U32.HI R23, RZ, 0xa, R25 ;  /* 0x0000000aff177819 */ /* 0x000fe40000011619 */
[----:B------:R-:W-:Y:S02]  /*9c00*/  IADD3 R11, PT, PT, R36, UR68, R31 ;  /* 0x00000044240b7c10 */ /* 0x000fe4000fffe01f */
[----:B------:R-:W-:Y:S02]  /*9c10*/  LOP3.LUT R28, R23, R28, R17, 0x96, !PT ;  /* 0x0000001c171c7212 */ /* 0x000fe400078e9611 */
[C-C-:B------:R-:W-:Y:S01]  /*9c20*/  SHF.L.W.U32.HI R23, R26.reuse, 0x1e, R26.reuse ;  /* 0x0000001e1a177819 */ /* 0x140fe20000010e1a */
[C---:B------:R-:W-:Y:S01]  /*9c30*/  IMAD.IADD R17, R26.reuse, 0x1, R11 ;  /* 0x000000011a117824 */ /* 0x040fe200078e020b */
[C-C-:B------:R-:W-:Y:S02]  /*9c40*/  SHF.L.W.U32.HI R30, R26.reuse, 0x13, R26.reuse ;  /* 0x000000131a1e7819 */ /* 0x140fe40000010e1a */
[----:B------:R-:W-:-:S02]  /*9c50*/  SHF.L.W.U32.HI R31, R26, 0xa, R26 ;  /* 0x0000000a1a1f7819 */ /* 0x000fc40000010e1a */
[--C-:B------:R-:W-:Y:S02]  /*9c60*/  SHF.L.W.U32.HI R32, R17, 0x7, R17.reuse ;  /* 0x0000000711207819 */ /* 0x100fe40000010e11 */
[----:B------:R-:W-:Y:S02]  /*9c70*/  LOP3.LUT R23, R31, R23, R30, 0x96, !PT ;  /* 0x000000171f177212 */ /* 0x000fe400078e961e */
[C-C-:B------:R-:W-:Y:S02]  /*9c80*/  SHF.L.W.U32.HI R30, R17.reuse, 0x1a, R17.reuse ;  /* 0x0000001a111e7819 */ /* 0x140fe40000010e11 */
[----:B------:R-:W-:-:S04]  /*9c90*/  SHF.L.W.U32.HI R31, R17, 0x15, R17 ;  /* 0x00000015111f7819 */ /* 0x000fc80000010e11 */
[----:B------:R-:W-:Y:S02]  /*9ca0*/  LOP3.LUT R31, R32, R30, R31, 0x96, !PT ;  /* 0x0000001e201f7212 */ /* 0x000fe400078e961f */
[----:B------:R-:W-:Y:S02]  /*9cb0*/  LOP3.LUT R32, R29, R17, R16, 0xb8, !PT ;  /* 0x000000111d207212 */ /* 0x000fe400078eb810 */
[----:B------:R-:W-:Y:S01]  /*9cc0*/  LOP3.LUT R30, R5, R12, R26, 0xe8, !PT ;  /* 0x0000000c051e7212 */ /* 0x000fe200078ee81a */
[----:B------:R-:W-:Y:S01]  /*9cd0*/  IMAD.IADD R12, R28, 0x1, R19 ;  /* 0x000000011c0c7824 */ /* 0x000fe200078e0213 */
[----:B------:R-:W-:Y:S02]  /*9ce0*/  IADD3 R31, PT, PT, R10, R31, R32 ;  /* 0x0000001f0a1f7210 */ /* 0x000fe40007ffe020 */
[----:B------:R-:W-:Y:S02]  /*9cf0*/  IADD3 R19, PT, PT, R20, R23, R30 ;  /* 0x0000001714137210 */ /* 0x000fe40007ffe01e */
[----:B------:R-:W-:-:S02]  /*9d00*/  IADD3 R10, PT, PT, R12, UR69, R31 ;  /* 0x000000450c0a7c10 */ /* 0x000fc4000fffe01f */
[C-C-:B------:R-:W-:Y:S02]  /*9d10*/  SHF.L.W.U32.HI R20, R36.reuse, 0xf, R36.reuse ;  /* 0x0000000f24147819 */ /* 0x140fe40000010e24 */
[----:B------:R-:W-:Y:S01]  /*9d20*/  SHF.L.W.U32.HI R23, R36, 0xd, R36 ;  /* 0x0000000d24177819 */ /* 0x000fe20000010e24 */
[C---:B------:R-:W-:Y:S01]  /*9d30*/  IMAD.IADD R4, R19.reuse, 0x1, R10 ;  /* 0x0000000113047824 */ /* 0x040fe200078e020a */
[----:B------:R-:W-:Y:S02]  /*9d40*/  SHF.R.U32.HI R36, RZ, 0xa, R36 ;  /* 0x0000000aff247819 */ /* 0x000fe40000011624 */
[----:B------:R-:W-:Y:S02]  /*9d50*/  SHF.L.W.U32.HI R28, R19, 0x1e, R19 ;  /* 0x0000001e131c7819 */ /* 0x000fe40000010e13 */
[C-C-:B------:R-:W-:Y:S02]  /*9d60*/  SHF.L.W.U32.HI R30, R4.reuse, 0x1a, R4.reuse ;  /* 0x0000001a041e7819 */ /* 0x140fe40000010e04 */
[----:B------:R-:W-:-:S02]  /*9d70*/  SHF.L.W.U32.HI R31, R4, 0x15, R4 ;  /* 0x00000015041f7819 */ /* 0x000fc40000010e04 */
[----:B------:R-:W-:Y:S02]  /*9d80*/  SHF.L.W.U32.HI R32, R4, 0x7, R4 ;  /* 0x0000000704207819 */ /* 0x000fe40000010e04 */
[----:B------:R-:W-:Y:S02]  /*9d90*/  LOP3.LUT R20, R36, R20, R23, 0x96, !PT ;  /* 0x0000001424147212 */ /* 0x000fe400078e9617 */
[C-C-:B------:R-:W-:Y:S02]  /*9da0*/  SHF.L.W.U32.HI R21, R19.reuse, 0x13, R19.reuse ;  /* 0x0000001313157819 */ /* 0x140fe40000010e13 */
[----:B------:R-:W-:Y:S01]  /*9db0*/  SHF.L.W.U32.HI R23, R19, 0xa, R19 ;  /* 0x0000000a13177819 */ /* 0x000fe20000010e13 */
[----:B------:R-:W-:Y:S01]  /*9dc0*/  IMAD.IADD R9, R20, 0x1, R9 ;  /* 0x0000000114097824 */ /* 0x000fe200078e0209 */
[----:B------:R-:W-:Y:S02]  /*9dd0*/  LOP3.LUT R32, R32, R30, R31, 0x96, !PT ;  /* 0x0000001e20207212 */ /* 0x000fe400078e961f */
[----:B------:R-:W-:-:S02]  /*9de0*/  LOP3.LUT R31, R16, R4, R17, 0xb8, !PT ;  /* 0x00000004101f7212 */ /* 0x000fc400078eb811 */
[----:B------:R-:W-:Y:S02]  /*9df0*/  LOP3.LUT R28, R23, R28, R21, 0x96, !PT ;  /* 0x0000001c171c7212 */ /* 0x000fe400078e9615 */
[----:B------:R-:W-:Y:S02]  /*9e00*/  LOP3.LUT R5, R26, R5, R19, 0xe8, !PT ;  /* 0x000000051a057212 */ /* 0x000fe400078ee813 */
[----:B------:R-:W-:Y:S02]  /*9e10*/  IADD3 R32, PT, PT, R29, R32, R31 ;  /* 0x000000201d207210 */ /* 0x000fe40007ffe01f */
[----:B------:R-:W-:Y:S02]  /*9e20*/  IADD3 R20, PT, PT, R15, R28, R5 ;  /* 0x0000001c0f147210 */ /* 0x000fe40007ffe005 */
[C-C-:B------:R-:W-:Y:S02]  /*9e30*/  SHF.L.W.U32.HI R15, R12.reuse, 0xf, R12.reuse ;  /* 0x0000000f0c0f7819 */ /* 0x140fe40000010e0c */
[----:B------:R-:W-:-:S02]  /*9e40*/  SHF.L.W.U32.HI R28, R12, 0xd, R12 ;  /* 0x0000000d0c1c7819 */ /* 0x000fc40000010e0c */
[----:B------:R-:W-:Y:S02]  /*9e50*/  SHF.R.U32.HI R12, RZ, 0xa, R12 ;  /* 0x0000000aff0c7819 */ /* 0x000fe4000001160c */
[----:B------:R-:W-:Y:S02]  /*9e60*/  IADD3 R5, PT, PT, R9, UR70, R32 ;  /* 0x0000004609057c10 */ /* 0x000fe4000fffe020 */
[C-C-:B------:R-:W-:Y:S02]  /*9e70*/  SHF.L.W.U32.HI R21, R14.reuse, 0x19, R14.reuse ;  /* 0x000000190e157819 */ /* 0x140fe40000010e0e */
[--C-:B------:R-:W-:Y:S02]  /*9e80*/  SHF.L.W.U32.HI R30, R14, 0xe, R14.reuse ;  /* 0x0000000e0e1e7819 */ /* 0x100fe40000010e0e */
[----:B------:R-:W-:Y:S02]  /*9e90*/  SHF.R.U32.HI R23, RZ, 0x3, R14 ;  /* 0x00000003ff177819 */ /* 0x000fe4000001160e */
[----:B------:R-:W-:Y:S01]  /*9ea0*/  LOP3.LUT R12, R12, R15, R28, 0x96, !PT ;  /* 0x0000000f0c0c7212 */ /* 0x000fe200078e961c */
[----:B------:R-:W-:Y:S01]  /*9eb0*/  IMAD.IADD R15, R20, 0x1, R5 ;  /* 0x00000001140f7824 */ /* 0x000fe200078e0205 */
[----:B------:R-:W-:-:S02]  /*9ec0*/  LOP3.LUT R21, R23, R21, R30, 0x96, !PT ;  /* 0x0000001517157212 */ /* 0x000fc400078e961e */
[C---:B------:R-:W-:Y:S02]  /*9ed0*/  SHF.L.W.U32.HI R23, R20.reuse, 0x1e, R20 ;  /* 0x0000001e14177819 */ /* 0x040fe40000010e14 */
[C-C-:B------:R-:W-:Y:S02]  /*9ee0*/  SHF.L.W.U32.HI R28, R15.reuse, 0x1a, R15.reuse ;  /* 0x0000001a0f1c7819 */ /* 0x140fe40000010e0f */
[C-C-:B------:R-:W-:Y:S02]  /*9ef0*/  SHF.L.W.U32.HI R29, R15.reuse, 0x15, R15.reuse ;  /* 0x000000150f1d7819 */ /* 0x140fe40000010e0f */
[----:B------:R-:W-:Y:S02]  /*9f00*/  SHF.L.W.U32.HI R30, R15, 0x7, R15 ;  /* 0x000000070f1e7819 */ /* 0x000fe40000010e0f */
[----:B------:R-:W-:Y:S02]  /*9f10*/  IADD3 R21, PT, PT, R27, R21, R24 ;  /* 0x000000151b157210 */ /* 0x000fe40007ffe018 */
[----:B------:R-:W-:-:S02]  /*9f20*/  SHF.L.W.U32.HI R24, R20, 0x13, R20 ;  /* 0x0000001314187819 */ /* 0x000fc40000010e14 */
[----:B------:R-:W-:Y:S01]  /*9f30*/  SHF.L.W.U32.HI R27, R20, 0xa, R20 ;  /* 0x0000000a141b7819 */ /* 0x000fe20000010e14 */
[----:B------:R-:W-:Y:S01]  /*9f40*/  IMAD.IADD R12, R12, 0x1, R21 ;  /* 0x000000010c0c7824 */ /* 0x000fe200078e0215 */
[----:B------:R-:W-:Y:S02]  /*9f50*/  LOP3.LUT R29, R30, R28, R29, 0x96, !PT ;  /* 0x0000001c1e1d7212 */ /* 0x000fe400078e961d */
[----:B------:R-:W-:Y:S02]  /*9f60*/  LOP3.LUT R28, R17, R15, R4, 0xb8, !PT ;  /* 0x0000000f111c7212 */ /* 0x000fe400078eb804 */
[----:B------:R-:W-:Y:S02]  /*9f70*/  LOP3.LUT R27, R27, R23, R24, 0x96, !PT ;  /* 0x000000171b1b7212 */ /* 0x000fe400078e9618 */
[C-C-:B------:R-:W-:Y:S02]  /*9f80*/  SHF.L.W.U32.HI R21, R7.reuse, 0x19, R7.reuse ;  /* 0x0000001907157819 */ /* 0x140fe40000010e07 */
[----:B------:R-:W-:-:S02]  /*9f90*/  SHF.L.W.U32.HI R24, R7, 0xe, R7 ;  /* 0x0000000e07187819 */ /* 0x000fc40000010e07 */
[----:B------:R-:W-:Y:S02]  /*9fa0*/  SHF.R.U32.HI R23, RZ, 0x3, R7 ;  /* 0x00000003ff177819 */ /* 0x000fe40000011607 */
[----:B------:R-:W-:Y:S02]  /*9fb0*/  LOP3.LUT R26, R19, R26, R20, 0xe8, !PT ;  /* 0x0000001a131a7212 */ /* 0x000fe400078ee814 */
[----:B------:R-:W-:Y:S02]  /*9fc0*/  IADD3 R29, PT, PT, R16, R29, R28 ;  /* 0x0000001d101d7210 */ /* 0x000fe40007ffe01c */
[----:B------:R-:W-:Y:S02]  /*9fd0*/  LOP3.LUT R23, R23, R21, R24, 0x96, !PT ;  /* 0x0000001517177212 */ /* 0x000fe400078e9618 */
[----:B------:R-:W-:Y:S02]  /*9fe0*/  IADD3 R21, PT, PT, R6, R27, R26 ;  /* 0x0000001b06157210 */ /* 0x000fe40007ffe01a */
[----:B------:R-:W-:-:S02]  /*9ff0*/  IADD3 R6, PT, PT, R12, UR71, R29 ;  /* 0x000000470c067c10 */ /* 0x000fc4000fffe01d */
[C-C-:B------:R-:W-:Y:S02]  /*a000*/  SHF.L.W.U32.HI R16, R9.reuse, 0xf, R9.reuse ;  /* 0x0000000f09107819 */ /* 0x140fe40000010e09 */
[--C-:B------:R-:W-:Y:S01]  /*a010*/  SHF.L.W.U32.HI R27, R9, 0xd, R9.reuse ;  /* 0x0000000d091b7819 */ /* 0x100fe20000010e09 */
[C---:B------:R-:W-:Y:S01]  /*a020*/  IMAD.IADD R6, R21.reuse, 0x1, R6 ;  /* 0x0000000115067824 */ /* 0x040fe200078e0206 */
[----:B------:R-:W-:Y:S02]  /*a030*/  SHF.R.U32.HI R24, RZ, 0xa, R9 ;  /* 0x0000000aff187819 */ /* 0x000fe40000011609 */
[C-C-:B------:R-:W-:Y:S02]  /*a040*/  SHF.L.W.U32.HI R26, R21.reuse, 0x1e, R21.reuse ;  /* 0x0000001e151a7819 */ /* 0x140fe40000010e15 */
[C-C-:B------:R-:W-:Y:S02]  /*a050*/  SHF.L.W.U32.HI R29, R21.reuse, 0x13, R21.reuse ;  /* 0x00000013151d7819 */ /* 0x140fe40000010e15 */
[----:B------:R-:W-:-:S02]  /*a060*/  SHF.L.W.U32.HI R28, R21, 0xa, R21 ;  /* 0x0000000a151c7819 */ /* 0x000fc40000010e15 */
[----:B------:R-:W-:Y:S02]  /*a070*/  LOP3.LUT R16, R24, R16, R27, 0x96, !PT ;  /* 0x0000001018107212 */ /* 0x000fe400078e961b */
[----:B------:R-:W-:Y:S02]  /*a080*/  LOP3.LUT R26, R28, R26, R29, 0x96, !PT ;  /* 0x0000001a1c1a7212 */ /* 0x000fe400078e961d */
[C-C-:B------:R-:W-:Y:S02]  /*a090*/  SHF.L.W.U32.HI R24, R6.reuse, 0x1a, R6.reuse ;  /* 0x0000001a06187819 */ /* 0x140fe40000010e06 */
[C-C-:B------:R-:W-:Y:S02]  /*a0a0*/  SHF.L.W.U32.HI R27, R6.reuse, 0x15, R6.reuse ;  /* 0x00000015061b7819 */ /* 0x140fe40000010e06 */
[----:B------:R-:W-:Y:S02]  /*a0b0*/  SHF.L.W.U32.HI R28, R6, 0x7, R6 ;  /* 0x00000007061c7819 */ /* 0x000fe40000010e06 */
[----:B------:R-:W-:-:S02]  /*a0c0*/  IADD3 R9, PT, PT, R13, R23, R14 ;  /* 0x000000170d097210 */ /* 0x000fc40007ffe00e */
[----:B------:R-:W-:Y:S02]  /*a0d0*/  LOP3.LUT R24, R28, R24, R27, 0x96, !PT ;  /* 0x000000181c187212 */ /* 0x000fe400078e961b */
[----:B------:R-:W-:Y:S01]  /*a0e0*/  LOP3.LUT R27, R4, R6, R15, 0xb8, !PT ;  /* 0x00000006041b7212 */ /* 0x000fe200078eb80f */
[----:B------:R-:W-:Y:S01]  /*a0f0*/  IMAD.IADD R9, R16, 0x1, R9 ;  /* 0x0000000110097824 */ /* 0x000fe200078e0209 */
[C-C-:B------:R-:W-:Y:S02]  /*a100*/  SHF.L.W.U32.HI R13, R18.reuse, 0x19, R18.reuse ;  /* 0x00000019120d7819 */ /* 0x140fe40000010e12 */
[--C-:B------:R-:W-:Y:S02]  /*a110*/  SHF.L.W.U32.HI R14, R18, 0xe, R18.reuse ;  /* 0x0000000e120e7819 */ /* 0x100fe40000010e12 */
[----:B------:R-:W-:Y:S02]  /*a120*/  SHF.R.U32.HI R23, RZ, 0x3, R18 ;  /* 0x00000003ff177819 */ /* 0x000fe40000011612 */
[----:B------:R-:W-:-:S02]  /*a130*/  LOP3.LUT R19, R20, R19, R21, 0xe8, !PT ;  /* 0x0000001314137212 */ /* 0x000fc400078ee815 */
[----:B------:R-:W-:Y:S02]  /*a140*/  IADD3 R24, PT, PT, R17, R24, R27 ;  /* 0x0000001811187210 */ /* 0x000fe40007ffe01b */
[----:B------:R-:W-:Y:S02]  /*a150*/  LOP3.LUT R13, R23, R13, R14, 0x96, !PT ;  /* 0x0000000d170d7212 */ /* 0x000fe400078e960e */
[----:B------:R-:W-:Y:S02]  /*a160*/  IADD3 R14, PT, PT, R11, R26, R19 ;  /* 0x0000001a0b0e7210 */ /* 0x000fe40007ffe013 */
[----:B------:R-:W-:Y:S02]  /*a170*/  IADD3 R17, PT, PT, R9, UR72, R24 ;  /* 0x0000004809117c10 */ /* 0x000fe4000fffe018 */
[C-C-:B------:R-:W-:Y:S02]  /*a180*/  SHF.L.W.U32.HI R11, R12.reuse, 0xf, R12.reuse ;  /* 0x0000000f0c0b7819 */ /* 0x140fe40000010e0c */
[----:B------:R-:W-:-:S02]  /*a190*/  SHF.L.W.U32.HI R16, R12, 0xd, R12 ;  /* 0x0000000d0c107819 */ /* 0x000fc40000010e0c */
[----:B------:R-:W-:Y:S02]  /*a1a0*/  SHF.R.U32.HI R12, RZ, 0xa, R12 ;  /* 0x0000000aff0c7819 */ /* 0x000fe4000001160c */
[----:B------:R-:W-:Y:S01]  /*a1b0*/  IADD3 R8, PT, PT, R8, R13, R7 ;  /* 0x0000000d08087210 */ /* 0x000fe20007ffe007 */
[----:B------:R-:W-:Y:S01]  /*a1c0*/  IMAD.IADD R7, R14, 0x1, R17 ;  /* 0x000000010e077824 */ /* 0x000fe200078e0211 */
[----:B------:R-:W-:Y:S02]  /*a1d0*/  LOP3.LUT R11, R12, R11, R16, 0x96, !PT ;  /* 0x0000000b0c0b7212 */ /* 0x000fe400078e9610 */
[C-C-:B------:R-:W-:Y:S02]  /*a1e0*/  SHF.L.W.U32.HI R12, R14.reuse, 0x1e, R14.reuse ;  /* 0x0000001e0e0c7819 */ /* 0x140fe40000010e0e */
[C---:B------:R-:W-:Y:S01]  /*a1f0*/  SHF.L.W.U32.HI R13, R14.reuse, 0x13, R14 ;  /* 0x000000130e0d7819 */ /* 0x040fe20000010e0e */
[----:B------:R-:W-:Y:S01]  /*a200*/  IMAD.IADD R8, R11, 0x1, R8 ;  /* 0x000000010b087824 */ /* 0x000fe200078e0208 */
[----:B------:R-:W-:-:S02]  /*a210*/  SHF.L.W.U32.HI R16, R14, 0xa, R14 ;  /* 0x0000000a0e107819 */ /* 0x000fc40000010e0e */
[C-C-:B------:R-:W-:Y:S02]  /*a220*/  SHF.L.W.U32.HI R17, R7.reuse, 0x1a, R7.reuse ;  /* 0x0000001a07117819 */ /* 0x140fe40000010e07 */
[C-C-:B------:R-:W-:Y:S02]  /*a230*/  SHF.L.W.U32.HI R24, R7.reuse, 0x15, R7.reuse ;  /* 0x0000001507187819 */ /* 0x140fe40000010e07 */
[----:B------:R-:W-:Y:S02]  /*a240*/  SHF.L.W.U32.HI R19, R7, 0x7, R7 ;  /* 0x0000000707137819 */ /* 0x000fe40000010e07 */
[----:B------:R-:W-:Y:S02]  /*a250*/  LOP3.LUT R13, R16, R12, R13, 0x96, !PT ;  /* 0x0000000c100d7212 */ /* 0x000fe400078e960d */
[----:B------:R-:W-:Y:S02]  /*a260*/  LOP3.LUT R17, R19, R17, R24, 0x96, !PT ;  /* 0x0000001113117212 */ /* 0x000fe400078e9618 */
[----:B------:R-:W-:-:S02]  /*a270*/  LOP3.LUT R16, R15, R7, R6, 0xb8, !PT ;  /* 0x000000070f107212 */ /* 0x000fc400078eb806 */
[----:B------:R-:W-:Y:S02]  /*a280*/  LOP3.LUT R20, R21, R20, R14, 0xe8, !PT ;  /* 0x0000001415147212 */ /* 0x000fe400078ee80e */
[----:B------:R-:W-:Y:S02]  /*a290*/  IADD3 R17, PT, PT, R4, R17, R16 ;  /* 0x0000001104117210 */ /* 0x000fe40007ffe010 */
[C-C-:B------:R-:W-:Y:S02]  /*a2a0*/  SHF.L.W.U32.HI R11, R22.reuse, 0x19, R22.reuse ;  /* 0x00000019160b7819 */ /* 0x140fe40000010e16 */
[--C-:B------:R-:W-:Y:S02]  /*a2b0*/  SHF.L.W.U32.HI R12, R22, 0xe, R22.reuse ;  /* 0x0000000e160c7819 */ /* 0x100fe40000010e16 */
[----:B------:R-:W-:Y:S02]  /*a2c0*/  SHF.R.U32.HI R22, RZ, 0x3, R22 ;  /* 0x00000003ff167819 */ /* 0x000fe40000011616 */
[----:B------:R-:W-:-:S02]  /*a2d0*/  IADD3 R10, PT, PT, R10, R13, R20 ;  /* 0x0000000d0a0a7210 */ /* 0x000fc40007ffe014 */
[----:B------:R-:W-:Y:S02]  /*a2e0*/  IADD3 R17, PT, PT, R8, UR73, R17 ;  /* 0x0000004908117c10 */ /* 0x000fe4000fffe011 */
[----:B------:R-:W-:Y:S02]  /*a2f0*/  LOP3.LUT R11, R22, R11, R12, 0x96, !PT ;  /* 0x0000000b160b7212 */ /* 0x000fe400078e960c */
[----:B------:R-:W-:Y:S01]  /*a300*/  SHF.L.W.U32.HI R4, R9, 0xf, R9 ;  /* 0x0000000f09047819 */ /* 0x000fe20000010e09 */
[----:B------:R-:W-:Y:S01]  /*a310*/  IMAD.IADD R17, R10, 0x1, R17 ;  /* 0x000000010a117824 */ /* 0x000fe200078e0211 */
[----:B------:R-:W-:Y:S02]  /*a320*/  IADD3 R25, PT, PT, R25, R11, R18 ;  /* 0x0000000b19197210 */ /* 0x000fe40007ffe012 */
[--C-:B------:R-:W-:Y:S02]  /*a330*/  SHF.L.W.U32.HI R11, R9, 0xd, R9.reuse ;  /* 0x0000000d090b7819 */ /* 0x100fe40000010e09 */
[----:B------:R-:W-:-:S02]  /*a340*/  SHF.R.U32.HI R9, RZ, 0xa, R9 ;  /* 0x0000000aff097819 */ /* 0x000fc40000011609 */
[C-C-:B------:R-:W-:Y:S02]  /*a350*/  SHF.L.W.U32.HI R8, R17.reuse, 0x1a, R17.reuse ;  /* 0x0000001a11087819 */ /* 0x140fe40000010e11 */
[C-C-:B------:R-:W-:Y:S02]  /*a360*/  SHF.L.W.U32.HI R13, R17.reuse, 0x15, R17.reuse ;  /* 0x00000015110d7819 */ /* 0x140fe40000010e11 */
[----:B------:R-:W-:Y:S02]  /*a370*/  SHF.L.W.U32.HI R12, R17, 0x7, R17 ;  /* 0x00000007110c7819 */ /* 0x000fe40000010e11 */
[----:B------:R-:W-:Y:S02]  /*a380*/  ISETP.NE.AND P0, PT, R7, -0x5be0cd19, PT ;  /* 0xa41f32e70700780c */ /* 0x000fe40003f05270 */
[----:B------:R-:W-:Y:S02]  /*a390*/  LOP3.LUT R4, R9, R4, R11, 0x96, !PT ;  /* 0x0000000409047212 */ /* 0x000fe400078e960b */
[----:B------:R-:W-:-:S02]  /*a3a0*/  LOP3.LUT R6, R6, R17, R7, 0xb8, !PT ;  /* 0x0000001106067212 */ /* 0x000fc400078eb807 */
[----:B------:R-:W-:Y:S01]  /*a3b0*/  LOP3.LUT R8, R12, R8, R13, 0x96, !PT ;  /* 0x000000080c087212 */ /* 0x000fe200078e960d */
[----:B------:R-:W-:-:S03]  /*a3c0*/  IMAD.IADD R4, R4, 0x1, R25 ;  /* 0x0000000104047824 */ /* 0x000fc600078e0219 */
[----:B------:R-:W-:-:S04]  /*a3d0*/  IADD3 R15, PT, PT, R15, R8, R6 ;  /* 0x000000080f0f7210 */ /* 0x000fc80007ffe006 */
[----:B------:R-:W-:Y:S01]  /*a3e0*/  IADD3 R15, PT, PT, R4, UR74, R15 ;  /* 0x0000004a040f7c10 */ /* 0x000fe2000fffe00f */
[----:B------:R-:W-:Y:S06]  /*a3f0*/  @P0 EXIT ;  /* 0x000000000000094d */ /* 0x000fec0003800000 */
[----:B------:R-:W2:Y:S01]  /*a400*/  LDG.E R4, desc[UR16][R2.64+0x2c] ;  /* 0x00002c1002047981 */ /* 0x000ea2000c1e1900 */
[----:B------:R-:W-:-:S05]  /*a410*/  VIADD R17, R17, 0x1f83d9ab ;  /* 0x1f83d9ab11117836 */ /* 0x000fca0000000000 */
[----:B------:R-:W-:-:S04]  /*a420*/  PRMT R17, R17, 0x123, RZ ;  /* 0x0000012311117816 */ /* 0x000fc800000000ff */
[----:B--2---:R-:W-:-:S13]  /*a430*/  ISETP.GT.U32.AND P0, PT, R17, R4, PT ;  /* 0x000000041100720c */ /* 0x004fda0003f04070 */
[----:B------:R-:W-:Y:S05]  /*a440*/  @P0 EXIT ;  /* 0x000000000000094d */ /* 0x000fea0003800000 */
[----:B------:R-:W2:Y:S01]  /*a450*/  LDG.E R2, desc[UR16][R2.64+0x30] ;  /* 0x0000301002027981 */ /* 0x000ea2000c1e1900 */
[C-C-:B------:R-:W-:Y:S02]  /*a460*/  SHF.L.W.U32.HI R4, R10.reuse, 0x1e, R10.reuse ;  /* 0x0000001e0a047819 */ /* 0x140fe40000010e0a */
[C-C-:B------:R-:W-:Y:S02]  /*a470*/  SHF.L.W.U32.HI R7, R10.reuse, 0x13, R10.reuse ;  /* 0x000000130a077819 */ /* 0x140fe40000010e0a */
[--C-:B------:R-:W-:Y:S02]  /*a480*/  SHF.L.W.U32.HI R6, R10, 0xa, R10.reuse ;  /* 0x0000000a0a067819 */ /* 0x100fe40000010e0a */
[----:B------:R-:W-:Y:S02]  /*a490*/  LOP3.LUT R10, R14, R21, R10, 0xe8, !PT ;  /* 0x000000150e0a7212 */ /* 0x000fe400078ee80a */
[----:B------:R-:W-:-:S04]  /*a4a0*/  LOP3.LUT R4, R6, R4, R7, 0x96, !PT ;  /* 0x0000000406047212 */ /* 0x000fc800078e9607 */
[----:B------:R-:W-:-:S04]  /*a4b0*/  IADD3 R4, PT, PT, R5, R4, R10 ;  /* 0x0000000405047210 */ /* 0x000fc80007ffe00a */
[----:B------:R-:W-:-:S04]  /*a4c0*/  IADD3 R4, PT, PT, R15, -0x64fa9774, R4 ;  /* 0x9b05688c0f047810 */ /* 0x000fc80007ffe004 */
[----:B------:R-:W-:-:S04]  /*a4d0*/  PRMT R5, R4, 0x123, RZ ;  /* 0x0000012304057816 */ /* 0x000fc800000000ff */
[----:B--2---:R-:W-:-:S13]  /*a4e0*/  ISETP.GT.U32.AND P0, PT, R5, R2, PT ;  /* 0x000000020500720c */ /* 0x004fda0003f04070 */
[----:B------:R-:W-:Y:S05]  /*a4f0*/  @P0 EXIT ;  /* 0x000000000000094d */ /* 0x000fea0003800000 */
[----:B------:R-:W0:Y:S01]  /*a500*/  S2R R5, SR_LANEID ;  /* 0x0000000000057919 */ /* 0x000e220000000000 */
[----:B------:R-:W-:Y:S01]  /*a510*/  VOTEU.ANY UR4, UPT, PT ;  /* 0x0000000000047886 */ /* 0x000fe200038e0100 */
[----:B------:R-:W1:Y:S01]  /*a520*/  LDC.64 R2, c[0x0][0x390] ;  /* 0x0000e400ff027b82 */ /* 0x000e620000000a00 */
[----:B------:R-:W0:Y:S08]  /*a530*/  FLO.U32 R4, UR4 ;  /* 0x0000000400047d00 */ /* 0x000e3000080e0000 */
[----:B------:R-:W1:Y:S01]  /*a540*/  POPC R7, UR4 ;  /* 0x0000000400077d09 */ /* 0x000e620008000000 */
[----:B0-----:R-:W-:-:S13]  /*a550*/  ISETP.EQ.U32.AND P0, PT, R4, R5, PT ;  /* 0x000000050400720c */ /* 0x001fda0003f02070 */
[----:B-1----:R-:W2:Y:S01]  /*a560*/  @P0 ATOMG.E.ADD.STRONG.GPU PT, R3, desc[UR16][R2.64], R7 ;  /* 0x80000007020309a8 */ /* 0x002ea200081ef110 */
[----:B------:R-:W0:Y:S02]  /*a570*/  S2R R6, SR_LTMASK ;  /* 0x0000000000067919 */ /* 0x000e240000003900 */
[----:B0-----:R-:W-:Y:S01]  /*a580*/  LOP3.LUT R6, R6, UR4, RZ, 0xc0, !PT ;  /* 0x0000000406067c12 */ /* 0x001fe2000f8ec0ff */
[----:B------:R-:W0:Y:S05]  /*a590*/  LDCU UR4, c[0x0][0x39c] ;  /* 0x00007380ff0477ac */ /* 0x000e2a0008000800 */
[----:B------:R-:W1:Y:S01]  /*a5a0*/  POPC R6, R6 ;  /* 0x0000000600067309 */ /* 0x000e620000000000 */
[----:B--2---:R-:W1:Y:S02]  /*a5b0*/  SHFL.IDX PT, R5, R3, R4, 0x1f ;  /* 0x00001f0403057589 */ /* 0x004e6400000e0000 */
[----:B-1----:R-:W-:-:S05]  /*a5c0*/  IMAD.IADD R5, R5, 0x1, R6 ;  /* 0x0000000105057824 */ /* 0x002fca00078e0206 */
[----:B0-----:R-:W-:-:S13]  /*a5d0*/  ISETP.GE.U32.AND P0, PT, R5, UR4, PT ;  /* 0x0000000405007c0c */ /* 0x001fda000bf06070 */
[----:B------:R-:W-:Y:S05]  /*a5e0*/  @P0 EXIT ;  /* 0x000000000000094d */ /* 0x000fea0003800000 */
[----:B------:R-:W0:Y:S02]  /*a5f0*/  LDC.64 R2, c[0x0][0x388] ;  /* 0x0000e200ff027b82 */ /* 0x000e240000000a00 */
[----:B0-----:R-:W-:-:S05]  /*a600*/  IMAD.WIDE.U32 R2, R5, 0x4, R2 ;  /* 0x0000000405027825 */ /* 0x001fca00078e0002 */
[----:B------:R-:W-:Y:S01]  /*a610*/  STG.E desc[UR16][R2.64], R0 ;  /* 0x0000000002007986 */ /* 0x000fe2000c101910 */
[----:B------:R-:W-:Y:S05]  /*a620*/  EXIT ;  /* 0x000000000000794d */ /* 0x000fea0003800000 */
.L_x_0:
[----:B------:R-:W-:-:S00]  /*a630*/  BRA `(.L_x_0) ;  /* 0xfffffffc00fc7947 */ /* 0x000fc0000383ffff */
[----:B------:R-:W-:-:S00]  /*a640*/  NOP ;  /* 0x0000000000007918 */ /* 0x000fc00000000000 */
        /* <DEDUP_REMOVED lines=11> */
.L_x_1:


//--------------------- .nv.shared.reserved.0     --------------------------
	.section	.nv.shared.reserved.0,"aw",@nobits
	.weak		__nv_reservedSMEM_offset_0_alias
	.size		__nv_reservedSMEM_offset_0_alias, 0, 64
	.other		__nv_reservedSMEM_offset_0_alias,@"STO_CUDA_RESERVED_SHARED STV_DEFAULT"
__nv_reservedSMEM_offset_0_alias:
	.zero		0
	.zero		64


//--------------------- .nv.constant0._Z17find_nonce_kernelPKjPjS1_jj --------------------------
	.section	.nv.constant0._Z17find_nonce_kernelPKjPjS1_jj,"a",@progbits
	.sectionflags	@""
	.align	4
.nv.constant0._Z17find_nonce_kernelPKjPjS1_jj:
	.zero		928


//--------------------- SYMBOLS --------------------------

	.type		.nv.reservedSmem.offset0,@object
	.size		.nv.reservedSmem.offset0,0x4
